// auto-generated by cutlass_sweep.gemm — config: {"arch": "sm_90", "cluster_m": 1, "cluster_n": 2, "dtype": "fp16", "dtype_b": "fp16", "layout": "nt", "stages": 0, "tile_k": 128, "tile_m": 128, "tile_n": 128}
#include "cutlass/cutlass.h"
#include "cutlass/gemm/collective/collective_builder.hpp"
#include "cutlass/gemm/device/gemm_universal_adapter.h"
#include "cutlass/gemm/kernel/gemm_universal.hpp"
#include "cutlass/epilogue/collective/collective_builder.hpp"

using ElemA = cutlass::half_t;
using ElemB = cutlass::half_t;
using ElemCD = cutlass::half_t;
using Acc  = float;
using TileShape    = cute::Shape<cute::_128, cute::_128, cute::_128>;
using ClusterShape = cute::Shape<cute::_1, cute::_2, cute::_1>;

using CollectiveEpilogue = typename cutlass::epilogue::collective::CollectiveBuilder<
    cutlass::arch::Sm90, cutlass::arch::OpClassTensorOp,
    TileShape, ClusterShape,
    cutlass::epilogue::collective::EpilogueTileAuto,
    Acc, Acc,
    ElemCD, cutlass::layout::RowMajor, 128 / cutlass::sizeof_bits<ElemCD>::value,
    ElemCD, cutlass::layout::RowMajor, 128 / cutlass::sizeof_bits<ElemCD>::value,
    cutlass::epilogue::collective::EpilogueScheduleAuto
  >::CollectiveOp;

using CollectiveMainloop = typename cutlass::gemm::collective::CollectiveBuilder<
    cutlass::arch::Sm90, cutlass::arch::OpClassTensorOp,
    ElemA, cutlass::layout::RowMajor, 128 / cutlass::sizeof_bits<ElemA>::value,
    ElemB, cutlass::layout::ColumnMajor, 128 / cutlass::sizeof_bits<ElemB>::value,
    Acc,
    TileShape, ClusterShape,
    cutlass::gemm::collective::StageCountAutoCarveout<static_cast<int>(sizeof(typename CollectiveEpilogue::SharedStorage))>,
    cutlass::gemm::collective::KernelScheduleAuto
  >::CollectiveOp;

using GemmKernel = cutlass::gemm::kernel::GemmUniversal<
    cute::Shape<int,int,int,int>,
    CollectiveMainloop,
    CollectiveEpilogue
>;
using Gemm = cutlass::gemm::device::GemmUniversalAdapter<GemmKernel>;

// Force the device kernel symbol into the cubin without needing a host main.
auto* _anchor = &cutlass::device_kernel<GemmKernel>;


// ===== COMPILED SASS (sm_90a) =====

	.target	sm_90a

	.elftype	@"ET_EXEC"


//--------------------- .note.nv.tkinfo           --------------------------
	.section	.note.nv.tkinfo,"",@"SHT_NOTE"
	.sectionflags	@"SHF_NOTE_NV_TKINFO"
	.tkinfo
        /*0018*/ 	.word	0x00000002
        /*0030*/ 	.string	""
        /*0030*/ 	.string	"ptxas"
        /*0030*/ 	.string	"Cuda compilation tools, release 13.0, V13.0.88"
        /*0030*/ 	.string	"Build cuda_13.0.r13.0/compiler.36424714_0"
        /*0030*/ 	.string	"-arch sm_90a -m 64 "



//--------------------- .note.nv.cuinfo           --------------------------
	.section	.note.nv.cuinfo,"",@"SHT_NOTE"
	.sectionflags	@"SHF_NOTE_NV_CUINFO"
        /*0018*/ 	.short	0x0002
        /*001a*/ 	.short	0x005a
        /*001c*/ 	.short	0x0082
	.zero		2


//--------------------- .nv.info                  --------------------------
	.section	.nv.info,"",@"SHT_CUDA_INFO"
	.align	4


	//----- nvinfo : EIATTR_REGCOUNT
	.align		4
        /*0000*/ 	.byte	0x04, 0x2f
        /*0002*/ 	.short	(.L_15 - .L_14)
	.align		4
.L_14:
        /*0004*/ 	.word	index@(_ZN7cutlass13device_kernelINS_4gemm6kernel13GemmUniversalIN4cute5tupleIJiiiiEEENS1_10collective13CollectiveMmaINS1_34MainloopSm90TmaGmmaWarpSpecializedILi3ENS5_IJNS4_1CILi1EEENSA_ILi2EEESB_EEENS1_35KernelTmaWarpSpecializedCooperativeEEENS5_IJNSA_ILi128EEESG_SG_EEENS_6half_tENS5_IJlSB_lEEESI_SJ_NS4_8TiledMMAINS4_8MMA_AtomIJNS4_4SM904GMMA26MMA_64x128x16_F32F16F16_SSILNSN_5MajorE0ELSP_0ELNSN_7ScaleInE1ELSQ_1EEEEEENS4_6LayoutINS5_IJSC_SB_SB_EEENS5_IJSB_NSA_ILi0EEESV_EEEEENS5_IJNS4_10UnderscoreESY_SY_EEEEENS4_23SM90_TMA_LOAD_MULTICASTENS4_14ComposedLayoutINS4_7SwizzleILi3ELi4ELi3EEENS4_18smem_ptr_flag_bitsILi16EEENST_INS5_IJNSA_ILi8EEENSA_ILi64EEEEEENS5_IJS18_SB_EEEEEEEvNS4_8identityENS4_13SM90_TMA_LOADES1C_vS1D_EENS_8epilogue10collective6detail29Sm90TmaWarpSpecializedAdapterINS1H_15DefaultEpilogueISI_SJ_SJ_NS1G_6thread17LinearCombinationISI_Li1EffLNS1L_9ScaleType4KindE0ELNS_15FloatRoundStyleE2ESI_EENS1_15EpilogueDefaultEEEEEvvEEEEvNT_6ParamsE)
        /*0008*/ 	.word	0x000000a8


	//----- nvinfo : EIATTR_FRAME_SIZE
	.align		4
.L_15:
        /*000c*/ 	.byte	0x04, 0x11
        /*000e*/ 	.short	(.L_17 - .L_16)
	.align		4
.L_16:
        /*0010*/ 	.word	index@(_ZN7cutlass13device_kernelINS_4gemm6kernel13GemmUniversalIN4cute5tupleIJiiiiEEENS1_10collective13CollectiveMmaINS1_34MainloopSm90TmaGmmaWarpSpecializedILi3ENS5_IJNS4_1CILi1EEENSA_ILi2EEESB_EEENS1_35KernelTmaWarpSpecializedCooperativeEEENS5_IJNSA_ILi128EEESG_SG_EEENS_6half_tENS5_IJlSB_lEEESI_SJ_NS4_8TiledMMAINS4_8MMA_AtomIJNS4_4SM904GMMA26MMA_64x128x16_F32F16F16_SSILNSN_5MajorE0ELSP_0ELNSN_7ScaleInE1ELSQ_1EEEEEENS4_6LayoutINS5_IJSC_SB_SB_EEENS5_IJSB_NSA_ILi0EEESV_EEEEENS5_IJNS4_10UnderscoreESY_SY_EEEEENS4_23SM90_TMA_LOAD_MULTICASTENS4_14ComposedLayoutINS4_7SwizzleILi3ELi4ELi3EEENS4_18smem_ptr_flag_bitsILi16EEENST_INS5_IJNSA_ILi8EEENSA_ILi64EEEEEENS5_IJS18_SB_EEEEEEEvNS4_8identityENS4_13SM90_TMA_LOADES1C_vS1D_EENS_8epilogue10collective6detail29Sm90TmaWarpSpecializedAdapterINS1H_15DefaultEpilogueISI_SJ_SJ_NS1G_6thread17LinearCombinationISI_Li1EffLNS1L_9ScaleType4KindE0ELNS_15FloatRoundStyleE2ESI_EENS1_15EpilogueDefaultEEEEEvvEEEEvNT_6ParamsE)
        /*0014*/ 	.word	0x00000000


	//----- nvinfo : EIATTR_MIN_STACK_SIZE
	.align		4
.L_17:
        /*0018*/ 	.byte	0x04, 0x12
        /*001a*/ 	.short	(.L_19 - .L_18)
	.align		4
.L_18:
        /*001c*/ 	.word	index@(_ZN7cutlass13device_kernelINS_4gemm6kernel13GemmUniversalIN4cute5tupleIJiiiiEEENS1_10collective13CollectiveMmaINS1_34MainloopSm90TmaGmmaWarpSpecializedILi3ENS5_IJNS4_1CILi1EEENSA_ILi2EEESB_EEENS1_35KernelTmaWarpSpecializedCooperativeEEENS5_IJNSA_ILi128EEESG_SG_EEENS_6half_tENS5_IJlSB_lEEESI_SJ_NS4_8TiledMMAINS4_8MMA_AtomIJNS4_4SM904GMMA26MMA_64x128x16_F32F16F16_SSILNSN_5MajorE0ELSP_0ELNSN_7ScaleInE1ELSQ_1EEEEEENS4_6LayoutINS5_IJSC_SB_SB_EEENS5_IJSB_NSA_ILi0EEESV_EEEEENS5_IJNS4_10UnderscoreESY_SY_EEEEENS4_23SM90_TMA_LOAD_MULTICASTENS4_14ComposedLayoutINS4_7SwizzleILi3ELi4ELi3EEENS4_18smem_ptr_flag_bitsILi16EEENST_INS5_IJNSA_ILi8EEENSA_ILi64EEEEEENS5_IJS18_SB_EEEEEEEvNS4_8identityENS4_13SM90_TMA_LOADES1C_vS1D_EENS_8epilogue10collective6detail29Sm90TmaWarpSpecializedAdapterINS1H_15DefaultEpilogueISI_SJ_SJ_NS1G_6thread17LinearCombinationISI_Li1EffLNS1L_9ScaleType4KindE0ELNS_15FloatRoundStyleE2ESI_EENS1_15EpilogueDefaultEEEEEvvEEEEvNT_6ParamsE)
        /*0020*/ 	.word	0x00000000
.L_19:


//--------------------- .nv.compat                --------------------------
	.section	.nv.compat,"",@"SHT_CUDA_COMPAT_INFO"
	.align	4
        /*0000*/ 	.byte	0x02, 0x09, 0x01, 0x00, 0x02, 0x02, 0x04, 0x00, 0x02, 0x05, 0x05, 0x00, 0x03, 0x07, 0x01, 0x01
        /*0010*/ 	.byte	0x02, 0x03, 0x01, 0x00, 0x02, 0x06, 0x01, 0x00, 0x04, 0x0b, 0x08, 0x00, 0x00, 0x00, 0x00, 0x00
        /*0020*/ 	.byte	0x00, 0x00, 0x00, 0x00


//--------------------- .nv.info._ZN7cutlass13device_kernelINS_4gemm6kernel13GemmUniversalIN4cute5tupleIJiiiiEEENS1_10collective13CollectiveMmaINS1_34MainloopSm90TmaGmmaWarpSpecializedILi3ENS5_IJNS4_1CILi1EEENSA_ILi2EEESB_EEENS1_35KernelTmaWarpSpecializedCooperativeEEENS5_IJNSA_ILi128EEESG_SG_EEENS_6half_tENS5_IJlSB_lEEESI_SJ_NS4_8TiledMMAINS4_8MMA_AtomIJNS4_4SM904GMMA26MMA_64x128x16_F32F16F16_SSILNSN_5MajorE0ELSP_0ELNSN_7ScaleInE1ELSQ_1EEEEEENS4_6LayoutINS5_IJSC_SB_SB_EEENS5_IJSB_NSA_ILi0EEESV_EEEEENS5_IJNS4_10UnderscoreESY_SY_EEEEENS4_23SM90_TMA_LOAD_MULTICASTENS4_14ComposedLayoutINS4_7SwizzleILi3ELi4ELi3EEENS4_18smem_ptr_flag_bitsILi16EEENST_INS5_IJNSA_ILi8EEENSA_ILi64EEEEEENS5_IJS18_SB_EEEEEEEvNS4_8identityENS4_13SM90_TMA_LOADES1C_vS1D_EENS_8epilogue10collective6detail29Sm90TmaWarpSpecializedAdapterINS1H_15DefaultEpilogueISI_SJ_SJ_NS1G_6thread17LinearCombinationISI_Li1EffLNS1L_9ScaleType4KindE0ELNS_15FloatRoundStyleE2ESI_EENS1_15EpilogueDefaultEEEEEvvEEEEvNT_6ParamsE --------------------------
	.section	.nv.info._ZN7cutlass13device_kernelINS_4gemm6kernel13GemmUniversalIN4cute5tupleIJiiiiEEENS1_10collective13CollectiveMmaINS1_34MainloopSm90TmaGmmaWarpSpecializedILi3ENS5_IJNS4_1CILi1EEENSA_ILi2EEESB_EEENS1_35KernelTmaWarpSpecializedCooperativeEEENS5_IJNSA_ILi128EEESG_SG_EEENS_6half_tENS5_IJlSB_lEEESI_SJ_NS4_8TiledMMAINS4_8MMA_AtomIJNS4_4SM904GMMA26MMA_64x128x16_F32F16F16_SSILNSN_5MajorE0ELSP_0ELNSN_7ScaleInE1ELSQ_1EEEEEENS4_6LayoutINS5_IJSC_SB_SB_EEENS5_IJSB_NSA_ILi0EEESV_EEEEENS5_IJNS4_10UnderscoreESY_SY_EEEEENS4_23SM90_TMA_LOAD_MULTICASTENS4_14ComposedLayoutINS4_7SwizzleILi3ELi4ELi3EEENS4_18smem_ptr_flag_bitsILi16EEENST_INS5_IJNSA_ILi8EEENSA_ILi64EEEEEENS5_IJS18_SB_EEEEEEEvNS4_8identityENS4_13SM90_TMA_LOADES1C_vS1D_EENS_8epilogue10collective6detail29Sm90TmaWarpSpecializedAdapterINS1H_15DefaultEpilogueISI_SJ_SJ_NS1G_6thread17LinearCombinationISI_Li1EffLNS1L_9ScaleType4KindE0ELNS_15FloatRoundStyleE2ESI_EENS1_15EpilogueDefaultEEEEEvvEEEEvNT_6ParamsE,"",@"SHT_CUDA_INFO"
	.sectionflags	@""
	.align	4


	//----- nvinfo : EIATTR_CUDA_API_VERSION
	.align		4
        /*0000*/ 	.byte	0x04, 0x37
        /*0002*/ 	.short	(.L_21 - .L_20)
.L_20:
        /*0004*/ 	.word	0x00000082


	//----- nvinfo : EIATTR_KPARAM_INFO
	.align		4
.L_21:
        /*0008*/ 	.byte	0x04, 0x17
        /*000a*/ 	.short	(.L_23 - .L_22)
.L_22:
        /*000c*/ 	.word	0x00000000
        /*0010*/ 	.short	0x0000
        /*0012*/ 	.short	0x0070
        /*0014*/ 	.byte	0x00, 0xf0, 0x01, 0x10


	//----- nvinfo : EIATTR_SPARSE_MMA_MASK
	.align		4
.L_23:
        /*0018*/ 	.byte	0x03, 0x50
        /*001a*/ 	.short	0x0000


	//----- nvinfo : EIATTR_MAXREG_COUNT
	.align		4
        /*001c*/ 	.byte	0x03, 0x1b
        /*001e*/ 	.short	0x00a8


	//----- nvinfo : EIATTR_NUM_BARRIERS
	.align		4
        /*0020*/ 	.byte	0x02, 0x4c
        /*0022*/ 	.byte	0x01
	.zero		1


	//----- nvinfo : EIATTR_EXTERNS
	.align		4
        /*0024*/ 	.byte	0x04, 0x0f
        /*0026*/ 	.short	(.L_25 - .L_24)


	//   ....[0]....
	.align		4
.L_24:
        /*0028*/ 	.word	index@(__assertfail)


	//----- nvinfo : EIATTR_MERCURY_ISA_VERSION
	.align		4
.L_25:
        /*002c*/ 	.byte	0x03, 0x5f
        /*002e*/ 	.short	0x0101


	//----- nvinfo : EIATTR_INT_WARP_WIDE_INSTR_OFFSETS
	.align		4
        /*0030*/ 	.byte	0x04, 0x31
        /*0032*/ 	.short	(.L_27 - .L_26)


	//   ....[0]....
.L_26:
        /*0034*/ 	.word	0x00000410


	//   ....[1]....
        /*0038*/ 	.word	0x00000430


	//   ....[2]....
        /*003c*/ 	.word	0x00000600


	//   ....[3]....
        /*0040*/ 	.word	0x000021f0


	//----- nvinfo : EIATTR_COOP_GROUP_MASK_REGIDS
	.align		4
.L_27:
        /*0044*/ 	.byte	0x04, 0x29
        /*0046*/ 	.short	(.L_29 - .L_28)


	//   ....[0]....
.L_28:
        /*0048*/ 	.word	0xffffffff


	//   ....[1]....
        /*004c*/ 	.word	0xffffffff


	//   ....[2]....
        /*0050*/ 	.word	0xffffffff


	//   ....[3]....
        /*0054*/ 	.word	0xffffffff


	//   ....[4]....
        /*0058*/ 	.word	0xffffffff


	//   ....[5]....
        /*005c*/ 	.word	0xffffffff


	//----- nvinfo : EIATTR_COOP_GROUP_INSTR_OFFSETS
	.align		4
.L_29:
        /*0060*/ 	.byte	0x04, 0x28
        /*0062*/ 	.short	(.L_31 - .L_30)


	//   ....[0]....
.L_30:
        /*0064*/ 	.word	0x00000060


	//   ....[1]....
        /*0068*/ 	.word	0x00000070


	//   ....[2]....
        /*006c*/ 	.word	0x00000130


	//   ....[3]....
        /*0070*/ 	.word	0x000002b0


	//   ....[4]....
        /*0074*/ 	.word	0x00000770


	//   ....[5]....
        /*0078*/ 	.word	0x000013f0


	//----- nvinfo : EIATTR_REG_RECONFIG
	.align		4
.L_31:
        /*007c*/ 	.byte	0x01, 0x54
	.zero		2


	//----- nvinfo : EIATTR_SYSCALL_OFFSETS
	.align		4
        /*0080*/ 	.byte	0x04, 0x46
        /*0082*/ 	.short	(.L_33 - .L_32)


	//   ....[0]....
.L_32:
        /*0084*/ 	.word	0x000015e0


	//----- nvinfo : EIATTR_MBARRIER_INSTR_OFFSETS
	.align		4
.L_33:
        /*0088*/ 	.byte	0x04, 0x39
        /*008a*/ 	.short	(.L_35 - .L_34)


	//   ....[0]....
.L_34:
        /*008c*/ 	.word	0x00000230
        /*0090*/ 	.word	0x000000ff
        /*0094*/ 	.word	0x00000000
        /*0098*/ 	.short	0x0100
        /*009a*/ 	.byte	0x08
	.zero		1


	//   ....[1]....
        /*009c*/ 	.word	0x00000240
        /*00a0*/ 	.word	0x000000ff
        /*00a4*/ 	.word	0x00000018
        /*00a8*/ 	.short	0x0100
        /*00aa*/ 	.byte	0x08
	.zero		1


	//   ....[2]....
        /*00ac*/ 	.word	0x00000250
        /*00b0*/ 	.word	0x000000ff
        /*00b4*/ 	.word	0x00000008
        /*00b8*/ 	.short	0x0100
        /*00ba*/ 	.byte	0x08
	.zero		1


	//   ....[3]....
        /*00bc*/ 	.word	0x00000260
        /*00c0*/ 	.word	0x000000ff
        /*00c4*/ 	.word	0x00000020
        /*00c8*/ 	.short	0x0100
        /*00ca*/ 	.byte	0x08
	.zero		1


	//   ....[4]....
        /*00cc*/ 	.word	0x00000270
        /*00d0*/ 	.word	0x000000ff
        /*00d4*/ 	.word	0x00000010
        /*00d8*/ 	.short	0x0100
        /*00da*/ 	.byte	0x08
	.zero		1


	//   ....[5]....
        /*00dc*/ 	.word	0x00000280
        /*00e0*/ 	.word	0x000000ff
        /*00e4*/ 	.word	0x00000028
        /*00e8*/ 	.short	0x0100
        /*00ea*/ 	.byte	0x08
	.zero		1


	//   ....[6]....
        /*00ec*/ 	.word	0x000006a0
        /*00f0*/ 	.word	0x000000ff
        /*00f4*/ 	.word	0x00000040
        /*00f8*/ 	.short	0x0100
        /*00fa*/ 	.byte	0x06
	.zero		1


	//   ....[7]....
        /*00fc*/ 	.word	0x00000720
        /*0100*/ 	.word	0x000000ff
        /*0104*/ 	.word	0x00000048
        /*0108*/ 	.short	0x0100
        /*010a*/ 	.byte	0x06
	.zero		1


	//   ....[8]....
        /*010c*/ 	.word	0x000016a0
        /*0110*/ 	.word	0x00000003
        /*0114*/ 	.word	0x00000000
        /*0118*/ 	.short	0x010a
        /*011a*/ 	.byte	0x3f
	.zero		1


	//   ....[9]....
        /*011c*/ 	.word	0x00001700
        /*0120*/ 	.word	0x00000003
        /*0124*/ 	.word	0x00000000
        /*0128*/ 	.short	0x010a
        /*012a*/ 	.byte	0x3f
	.zero		1


	//   ....[10]....
        /*012c*/ 	.word	0x00001c40
        /*0130*/ 	.word	0x00000005
        /*0134*/ 	.word	0x00000000
        /*0138*/ 	.short	0x010a
        /*013a*/ 	.byte	0x3f
	.zero		1


	//   ....[11]....
        /*013c*/ 	.word	0x00001c80
        /*0140*/ 	.word	0x00000005
        /*0144*/ 	.word	0x00000000
        /*0148*/ 	.short	0x010a
        /*014a*/ 	.byte	0x3f
	.zero		1


	//   ....[12]....
        /*014c*/ 	.word	0x000020a0
        /*0150*/ 	.word	0x00000004
        /*0154*/ 	.word	0x00000000
        /*0158*/ 	.short	0x0101
        /*015a*/ 	.byte	0x3f
	.zero		1


	//   ....[13]....
        /*015c*/ 	.word	0x00002290
        /*0160*/ 	.word	0x00000000
        /*0164*/ 	.word	0x00000000
        /*0168*/ 	.short	0x0101
        /*016a*/ 	.byte	0x3f
	.zero		1


	//   ....[14]....
        /*016c*/ 	.word	0x00007350
        /*0170*/ 	.word	0x00000017
        /*0174*/ 	.word	0x00000018
        /*0178*/ 	.short	0x010a
        /*017a*/ 	.byte	0x3f
	.zero		1


	//   ....[15]....
        /*017c*/ 	.word	0x000077a0
        /*0180*/ 	.word	0x00000006
        /*0184*/ 	.word	0x00000048
        /*0188*/ 	.short	0x0101
        /*018a*/ 	.byte	0x3f
	.zero		1


	//   ....[16]....
        /*018c*/ 	.word	0x00007ee0
        /*0190*/ 	.word	0x00000007
        /*0194*/ 	.word	0x00000000
        /*0198*/ 	.short	0x010a
        /*019a*/ 	.byte	0x3f
	.zero		1


	//   ....[17]....
        /*019c*/ 	.word	0x00007f60
        /*01a0*/ 	.word	0x00000004
        /*01a4*/ 	.word	0x00000000
        /*01a8*/ 	.short	0x010a
        /*01aa*/ 	.byte	0x3f
	.zero		1


	//   ....[18]....
        /*01ac*/ 	.word	0x00007ff0
        /*01b0*/ 	.word	0x00000005
        /*01b4*/ 	.word	0x00000000
        /*01b8*/ 	.short	0x010a
        /*01ba*/ 	.byte	0x3f
	.zero		1


	//   ....[19]....
        /*01bc*/ 	.word	0x00008050
        /*01c0*/ 	.word	0x00000003
        /*01c4*/ 	.word	0x00000000
        /*01c8*/ 	.short	0x010a
        /*01ca*/ 	.byte	0x3f
	.zero		1


	//   ....[20]....
        /*01cc*/ 	.word	0x000080a0
        /*01d0*/ 	.word	0x00000005
        /*01d4*/ 	.word	0x00000000
        /*01d8*/ 	.short	0x010a
        /*01da*/ 	.byte	0x3f
	.zero		1


	//   ....[21]....
        /*01dc*/ 	.word	0x00008170
        /*01e0*/ 	.word	0x00000017
        /*01e4*/ 	.word	0x00000018
        /*01e8*/ 	.short	0x010a
        /*01ea*/ 	.byte	0x3f
	.zero		1


	//   ....[22]....
        /*01ec*/ 	.word	0x00008240
        /*01f0*/ 	.word	0x00000007
        /*01f4*/ 	.word	0x00000000
        /*01f8*/ 	.short	0x010a
        /*01fa*/ 	.byte	0x3f
	.zero		1


	//   ....[23]....
        /*01fc*/ 	.word	0x00008290
        /*0200*/ 	.word	0x00000004
        /*0204*/ 	.word	0x00000000
        /*0208*/ 	.short	0x010a
        /*020a*/ 	.byte	0x3f
	.zero		1


	//----- nvinfo : EIATTR_NUM_MBARRIERS
	.align		4
.L_35:
        /*020c*/ 	.byte	0x03, 0x38
        /*020e*/ 	.short	0x0008


	//----- nvinfo : EIATTR_EXIT_INSTR_OFFSETS
	.align		4
        /*0210*/ 	.byte	0x04, 0x1c
        /*0212*/ 	.short	(.L_37 - .L_36)


	//   ....[0]....
.L_36:
        /*0214*/ 	.word	0x00000940


	//   ....[1]....
        /*0218*/ 	.word	0x00001150


	//   ....[2]....
        /*021c*/ 	.word	0x00006ae0


	//   ....[3]....
        /*0220*/ 	.word	0x00007040


	//   ....[4]....
        /*0224*/ 	.word	0x00008040


	//----- nvinfo : EIATTR_MAX_THREADS
	.align		4
.L_37:
        /*0228*/ 	.byte	0x04, 0x05
        /*022a*/ 	.short	(.L_39 - .L_38)
.L_38:
        /*022c*/ 	.word	0x00000180
        /*0230*/ 	.word	0x00000001
        /*0234*/ 	.word	0x00000001


	//----- nvinfo : EIATTR_CRS_STACK_SIZE
	.align		4
.L_39:
        /*0238*/ 	.byte	0x04, 0x1e
        /*023a*/ 	.short	(.L_41 - .L_40)
.L_40:
        /*023c*/ 	.word	0x00000000


	//----- nvinfo : EIATTR_CBANK_PARAM_SIZE
	.align		4
.L_41:
        /*0240*/ 	.byte	0x03, 0x19
        /*0242*/ 	.short	0x0470


	//----- nvinfo : EIATTR_PARAM_CBANK
	.align		4
        /*0244*/ 	.byte	0x04, 0x0a
        /*0246*/ 	.short	(.L_43 - .L_42)
	.align		4
.L_42:
        /*0248*/ 	.word	index@(.nv.constant0._ZN7cutlass13device_kernelINS_4gemm6kernel13GemmUniversalIN4cute5tupleIJiiiiEEENS1_10collective13CollectiveMmaINS1_34MainloopSm90TmaGmmaWarpSpecializedILi3ENS5_IJNS4_1CILi1EEENSA_ILi2EEESB_EEENS1_35KernelTmaWarpSpecializedCooperativeEEENS5_IJNSA_ILi128EEESG_SG_EEENS_6half_tENS5_IJlSB_lEEESI_SJ_NS4_8TiledMMAINS4_8MMA_AtomIJNS4_4SM904GMMA26MMA_64x128x16_F32F16F16_SSILNSN_5MajorE0ELSP_0ELNSN_7ScaleInE1ELSQ_1EEEEEENS4_6LayoutINS5_IJSC_SB_SB_EEENS5_IJSB_NSA_ILi0EEESV_EEEEENS5_IJNS4_10UnderscoreESY_SY_EEEEENS4_23SM90_TMA_LOAD_MULTICASTENS4_14ComposedLayoutINS4_7SwizzleILi3ELi4ELi3EEENS4_18smem_ptr_flag_bitsILi16EEENST_INS5_IJNSA_ILi8EEENSA_ILi64EEEEEENS5_IJS18_SB_EEEEEEEvNS4_8identityENS4_13SM90_TMA_LOADES1C_vS1D_EENS_8epilogue10collective6detail29Sm90TmaWarpSpecializedAdapterINS1H_15DefaultEpilogueISI_SJ_SJ_NS1G_6thread17LinearCombinationISI_Li1EffLNS1L_9ScaleType4KindE0ELNS_15FloatRoundStyleE2ESI_EENS1_15EpilogueDefaultEEEEEvvEEEEvNT_6ParamsE)
        /*024c*/ 	.short	0x0210
        /*024e*/ 	.short	0x0470


	//----- nvinfo : EIATTR_SW_WAR
	.align		4
.L_43:
        /*0250*/ 	.byte	0x04, 0x36
        /*0252*/ 	.short	(.L_45 - .L_44)
.L_44:
        /*0254*/ 	.word	0x00000008
.L_45:


//--------------------- .nv.callgraph             --------------------------
	.section	.nv.callgraph,"",@"SHT_CUDA_CALLGRAPH"
	.align	4
	.sectionentsize	8
	.align		4
        /*0000*/ 	.word	0x00000000
	.align		4
        /*0004*/ 	.word	0xffffffff
	.align		4
        /*0008*/ 	.word	index@(_ZN7cutlass13device_kernelINS_4gemm6kernel13GemmUniversalIN4cute5tupleIJiiiiEEENS1_10collective13CollectiveMmaINS1_34MainloopSm90TmaGmmaWarpSpecializedILi3ENS5_IJNS4_1CILi1EEENSA_ILi2EEESB_EEENS1_35KernelTmaWarpSpecializedCooperativeEEENS5_IJNSA_ILi128EEESG_SG_EEENS_6half_tENS5_IJlSB_lEEESI_SJ_NS4_8TiledMMAINS4_8MMA_AtomIJNS4_4SM904GMMA26MMA_64x128x16_F32F16F16_SSILNSN_5MajorE0ELSP_0ELNSN_7ScaleInE1ELSQ_1EEEEEENS4_6LayoutINS5_IJSC_SB_SB_EEENS5_IJSB_NSA_ILi0EEESV_EEEEENS5_IJNS4_10UnderscoreESY_SY_EEEEENS4_23SM90_TMA_LOAD_MULTICASTENS4_14ComposedLayoutINS4_7SwizzleILi3ELi4ELi3EEENS4_18smem_ptr_flag_bitsILi16EEENST_INS5_IJNSA_ILi8EEENSA_ILi64EEEEEENS5_IJS18_SB_EEEEEEEvNS4_8identityENS4_13SM90_TMA_LOADES1C_vS1D_EENS_8epilogue10collective6detail29Sm90TmaWarpSpecializedAdapterINS1H_15DefaultEpilogueISI_SJ_SJ_NS1G_6thread17LinearCombinationISI_Li1EffLNS1L_9ScaleType4KindE0ELNS_15FloatRoundStyleE2ESI_EENS1_15EpilogueDefaultEEEEEvvEEEEvNT_6ParamsE)
	.align		4
        /*000c*/ 	.word	index@(__assertfail)
	.align		4
        /*0010*/ 	.word	0x00000000
	.align		4
        /*0014*/ 	.word	0xfffffffe
	.align		4
        /*0018*/ 	.word	0x00000000
	.align		4
        /*001c*/ 	.word	0xfffffffd
	.align		4
        /*0020*/ 	.word	0x00000000
	.align		4
        /*0024*/ 	.word	0xfffffffc


//--------------------- .nv.constant4             --------------------------
	.section	.nv.constant4,"a",@progbits
	.align	8
	.align		8
.nv.constant4:
        /*0000*/ 	.dword	__assertfail
	.align		8
        /*0008*/ 	.dword	__unnamed_1
	.align		8
        /*0010*/ 	.dword	_ZN40_INTERNAL_2e576d72_4_k_cu_527caf14_225434cuda3std3__45__cpo5beginE
	.align		8
        /*0018*/ 	.dword	_ZN40_INTERNAL_2e576d72_4_k_cu_527caf14_225434cuda3std3__45__cpo3endE
	.align		8
        /*0020*/ 	.dword	_ZN40_INTERNAL_2e576d72_4_k_cu_527caf14_225434cuda3std3__45__cpo6cbeginE
	.align		8
        /*0028*/ 	.dword	_ZN40_INTERNAL_2e576d72_4_k_cu_527caf14_225434cuda3std3__45__cpo4cendE
	.align		8
        /*0030*/ 	.dword	_ZN40_INTERNAL_2e576d72_4_k_cu_527caf14_225434cuda3std3__442_GLOBAL__N__2e576d72_4_k_cu_527caf14_225436ignoreE
	.align		8
        /*0038*/ 	.dword	_ZN40_INTERNAL_2e576d72_4_k_cu_527caf14_225434cuda3std3__419piecewise_constructE
	.align		8
        /*0040*/ 	.dword	_ZN40_INTERNAL_2e576d72_4_k_cu_527caf14_225434cuda3std3__48in_placeE
	.align		8
        /*0048*/ 	.dword	_ZN40_INTERNAL_2e576d72_4_k_cu_527caf14_225434cuda3std6ranges3__45__cpo4swapE
	.align		8
        /*0050*/ 	.dword	_ZN40_INTERNAL_2e576d72_4_k_cu_527caf14_225434cuda3std6ranges3__45__cpo9iter_moveE
	.align		8
        /*0058*/ 	.dword	_ZN40_INTERNAL_2e576d72_4_k_cu_527caf14_225434cute7productE
	.align		8
        /*0060*/ 	.dword	_ZN40_INTERNAL_2e576d72_4_k_cu_527caf14_225434cute1_E
	.align		8
        /*0068*/ 	.dword	$str$22
	.align		8
        /*0070*/ 	.dword	$str$23


//--------------------- .text._ZN7cutlass13device_kernelINS_4gemm6kernel13GemmUniversalIN4cute5tupleIJiiiiEEENS1_10collective13CollectiveMmaINS1_34MainloopSm90TmaGmmaWarpSpecializedILi3ENS5_IJNS4_1CILi1EEENSA_ILi2EEESB_EEENS1_35KernelTmaWarpSpecializedCooperativeEEENS5_IJNSA_ILi128EEESG_SG_EEENS_6half_tENS5_IJlSB_lEEESI_SJ_NS4_8TiledMMAINS4_8MMA_AtomIJNS4_4SM904GMMA26MMA_64x128x16_F32F16F16_SSILNSN_5MajorE0ELSP_0ELNSN_7ScaleInE1ELSQ_1EEEEEENS4_6LayoutINS5_IJSC_SB_SB_EEENS5_IJSB_NSA_ILi0EEESV_EEEEENS5_IJNS4_10UnderscoreESY_SY_EEEEENS4_23SM90_TMA_LOAD_MULTICASTENS4_14ComposedLayoutINS4_7SwizzleILi3ELi4ELi3EEENS4_18smem_ptr_flag_bitsILi16EEENST_INS5_IJNSA_ILi8EEENSA_ILi64EEEEEENS5_IJS18_SB_EEEEEEEvNS4_8identityENS4_13SM90_TMA_LOADES1C_vS1D_EENS_8epilogue10collective6detail29Sm90TmaWarpSpecializedAdapterINS1H_15DefaultEpilogueISI_SJ_SJ_NS1G_6thread17LinearCombinationISI_Li1EffLNS1L_9ScaleType4KindE0ELNS_15FloatRoundStyleE2ESI_EENS1_15EpilogueDefaultEEEEEvvEEEEvNT_6ParamsE --------------------------
	.section	.text._ZN7cutlass13device_kernelINS_4gemm6kernel13GemmUniversalIN4cute5tupleIJiiiiEEENS1_10collective13CollectiveMmaINS1_34MainloopSm90TmaGmmaWarpSpecializedILi3ENS5_IJNS4_1CILi1EEENSA_ILi2EEESB_EEENS1_35KernelTmaWarpSpecializedCooperativeEEENS5_IJNSA_ILi128EEESG_SG_EEENS_6half_tENS5_IJlSB_lEEESI_SJ_NS4_8TiledMMAINS4_8MMA_AtomIJNS4_4SM904GMMA26MMA_64x128x16_F32F16F16_SSILNSN_5MajorE0ELSP_0ELNSN_7ScaleInE1ELSQ_1EEEEEENS4_6LayoutINS5_IJSC_SB_SB_EEENS5_IJSB_NSA_ILi0EEESV_EEEEENS5_IJNS4_10UnderscoreESY_SY_EEEEENS4_23SM90_TMA_LOAD_MULTICASTENS4_14ComposedLayoutINS4_7SwizzleILi3ELi4ELi3EEENS4_18smem_ptr_flag_bitsILi16EEENST_INS5_IJNSA_ILi8EEENSA_ILi64EEEEEENS5_IJS18_SB_EEEEEEEvNS4_8identityENS4_13SM90_TMA_LOADES1C_vS1D_EENS_8epilogue10collective6detail29Sm90TmaWarpSpecializedAdapterINS1H_15DefaultEpilogueISI_SJ_SJ_NS1G_6thread17LinearCombinationISI_Li1EffLNS1L_9ScaleType4KindE0ELNS_15FloatRoundStyleE2ESI_EENS1_15EpilogueDefaultEEEEEvvEEEEvNT_6ParamsE,"ax",@progbits
	.align	128
.text._ZN7cutlass13device_kernelINS_4gemm6kernel13GemmUniversalIN4cute5tupleIJiiiiEEENS1_10collective13CollectiveMmaINS1_34MainloopSm90TmaGmmaWarpSpecializedILi3ENS5_IJNS4_1CILi1EEENSA_ILi2EEESB_EEENS1_35KernelTmaWarpSpecializedCooperativeEEENS5_IJNSA_ILi128EEESG_SG_EEENS_6half_tENS5_IJlSB_lEEESI_SJ_NS4_8TiledMMAINS4_8MMA_AtomIJNS4_4SM904GMMA26MMA_64x128x16_F32F16F16_SSILNSN_5MajorE0ELSP_0ELNSN_7ScaleInE1ELSQ_1EEEEEENS4_6LayoutINS5_IJSC_SB_SB_EEENS5_IJSB_NSA_ILi0EEESV_EEEEENS5_IJNS4_10UnderscoreESY_SY_EEEEENS4_23SM90_TMA_LOAD_MULTICASTENS4_14ComposedLayoutINS4_7SwizzleILi3ELi4ELi3EEENS4_18smem_ptr_flag_bitsILi16EEENST_INS5_IJNSA_ILi8EEENSA_ILi64EEEEEENS5_IJS18_SB_EEEEEEEvNS4_8identityENS4_13SM90_TMA_LOADES1C_vS1D_EENS_8epilogue10collective6detail29Sm90TmaWarpSpecializedAdapterINS1H_15DefaultEpilogueISI_SJ_SJ_NS1G_6thread17LinearCombinationISI_Li1EffLNS1L_9ScaleType4KindE0ELNS_15FloatRoundStyleE2ESI_EENS1_15EpilogueDefaultEEEEEvvEEEEvNT_6ParamsE:
        .type           _ZN7cutlass13device_kernelINS_4gemm6kernel13GemmUniversalIN4cute5tupleIJiiiiEEENS1_10collective13CollectiveMmaINS1_34MainloopSm90TmaGmmaWarpSpecializedILi3ENS5_IJNS4_1CILi1EEENSA_ILi2EEESB_EEENS1_35KernelTmaWarpSpecializedCooperativeEEENS5_IJNSA_ILi128EEESG_SG_EEENS_6half_tENS5_IJlSB_lEEESI_SJ_NS4_8TiledMMAINS4_8MMA_AtomIJNS4_4SM904GMMA26MMA_64x128x16_F32F16F16_SSILNSN_5MajorE0ELSP_0ELNSN_7ScaleInE1ELSQ_1EEEEEENS4_6LayoutINS5_IJSC_SB_SB_EEENS5_IJSB_NSA_ILi0EEESV_EEEEENS5_IJNS4_10UnderscoreESY_SY_EEEEENS4_23SM90_TMA_LOAD_MULTICASTENS4_14ComposedLayoutINS4_7SwizzleILi3ELi4ELi3EEENS4_18smem_ptr_flag_bitsILi16EEENST_INS5_IJNSA_ILi8EEENSA_ILi64EEEEEENS5_IJS18_SB_EEEEEEEvNS4_8identityENS4_13SM90_TMA_LOADES1C_vS1D_EENS_8epilogue10collective6detail29Sm90TmaWarpSpecializedAdapterINS1H_15DefaultEpilogueISI_SJ_SJ_NS1G_6thread17LinearCombinationISI_Li1EffLNS1L_9ScaleType4KindE0ELNS_15FloatRoundStyleE2ESI_EENS1_15EpilogueDefaultEEEEEvvEEEEvNT_6ParamsE,@function
        .size           _ZN7cutlass13device_kernelINS_4gemm6kernel13GemmUniversalIN4cute5tupleIJiiiiEEENS1_10collective13CollectiveMmaINS1_34MainloopSm90TmaGmmaWarpSpecializedILi3ENS5_IJNS4_1CILi1EEENSA_ILi2EEESB_EEENS1_35KernelTmaWarpSpecializedCooperativeEEENS5_IJNSA_ILi128EEESG_SG_EEENS_6half_tENS5_IJlSB_lEEESI_SJ_NS4_8TiledMMAINS4_8MMA_AtomIJNS4_4SM904GMMA26MMA_64x128x16_F32F16F16_SSILNSN_5MajorE0ELSP_0ELNSN_7ScaleInE1ELSQ_1EEEEEENS4_6LayoutINS5_IJSC_SB_SB_EEENS5_IJSB_NSA_ILi0EEESV_EEEEENS5_IJNS4_10UnderscoreESY_SY_EEEEENS4_23SM90_TMA_LOAD_MULTICASTENS4_14ComposedLayoutINS4_7SwizzleILi3ELi4ELi3EEENS4_18smem_ptr_flag_bitsILi16EEENST_INS5_IJNSA_ILi8EEENSA_ILi64EEEEEENS5_IJS18_SB_EEEEEEEvNS4_8identityENS4_13SM90_TMA_LOADES1C_vS1D_EENS_8epilogue10collective6detail29Sm90TmaWarpSpecializedAdapterINS1H_15DefaultEpilogueISI_SJ_SJ_NS1G_6thread17LinearCombinationISI_Li1EffLNS1L_9ScaleType4KindE0ELNS_15FloatRoundStyleE2ESI_EENS1_15EpilogueDefaultEEEEEvvEEEEvNT_6ParamsE,(.L_x_195 - _ZN7cutlass13device_kernelINS_4gemm6kernel13GemmUniversalIN4cute5tupleIJiiiiEEENS1_10collective13CollectiveMmaINS1_34MainloopSm90TmaGmmaWarpSpecializedILi3ENS5_IJNS4_1CILi1EEENSA_ILi2EEESB_EEENS1_35KernelTmaWarpSpecializedCooperativeEEENS5_IJNSA_ILi128EEESG_SG_EEENS_6half_tENS5_IJlSB_lEEESI_SJ_NS4_8TiledMMAINS4_8MMA_AtomIJNS4_4SM904GMMA26MMA_64x128x16_F32F16F16_SSILNSN_5MajorE0ELSP_0ELNSN_7ScaleInE1ELSQ_1EEEEEENS4_6LayoutINS5_IJSC_SB_SB_EEENS5_IJSB_NSA_ILi0EEESV_EEEEENS5_IJNS4_10UnderscoreESY_SY_EEEEENS4_23SM90_TMA_LOAD_MULTICASTENS4_14ComposedLayoutINS4_7SwizzleILi3ELi4ELi3EEENS4_18smem_ptr_flag_bitsILi16EEENST_INS5_IJNSA_ILi8EEENSA_ILi64EEEEEENS5_IJS18_SB_EEEEEEEvNS4_8identityENS4_13SM90_TMA_LOADES1C_vS1D_EENS_8epilogue10collective6detail29Sm90TmaWarpSpecializedAdapterINS1H_15DefaultEpilogueISI_SJ_SJ_NS1G_6thread17LinearCombinationISI_Li1EffLNS1L_9ScaleType4KindE0ELNS_15FloatRoundStyleE2ESI_EENS1_15EpilogueDefaultEEEEEvvEEEEvNT_6ParamsE)
        .other          _ZN7cutlass13device_kernelINS_4gemm6kernel13GemmUniversalIN4cute5tupleIJiiiiEEENS1_10collective13CollectiveMmaINS1_34MainloopSm90TmaGmmaWarpSpecializedILi3ENS5_IJNS4_1CILi1EEENSA_ILi2EEESB_EEENS1_35KernelTmaWarpSpecializedCooperativeEEENS5_IJNSA_ILi128EEESG_SG_EEENS_6half_tENS5_IJlSB_lEEESI_SJ_NS4_8TiledMMAINS4_8MMA_AtomIJNS4_4SM904GMMA26MMA_64x128x16_F32F16F16_SSILNSN_5MajorE0ELSP_0ELNSN_7ScaleInE1ELSQ_1EEEEEENS4_6LayoutINS5_IJSC_SB_SB_EEENS5_IJSB_NSA_ILi0EEESV_EEEEENS5_IJNS4_10UnderscoreESY_SY_EEEEENS4_23SM90_TMA_LOAD_MULTICASTENS4_14ComposedLayoutINS4_7SwizzleILi3ELi4ELi3EEENS4_18smem_ptr_flag_bitsILi16EEENST_INS5_IJNSA_ILi8EEENSA_ILi64EEEEEENS5_IJS18_SB_EEEEEEEvNS4_8identityENS4_13SM90_TMA_LOADES1C_vS1D_EENS_8epilogue10collective6detail29Sm90TmaWarpSpecializedAdapterINS1H_15DefaultEpilogueISI_SJ_SJ_NS1G_6thread17LinearCombinationISI_Li1EffLNS1L_9ScaleType4KindE0ELNS_15FloatRoundStyleE2ESI_EENS1_15EpilogueDefaultEEEEEvvEEEEvNT_6ParamsE,@"STO_CUDA_ENTRY STV_DEFAULT"
_ZN7cutlass13device_kernelINS_4gemm6kernel13GemmUniversalIN4cute5tupleIJiiiiEEENS1_10collective13CollectiveMmaINS1_34MainloopSm90TmaGmmaWarpSpecializedILi3ENS5_IJNS4_1CILi1EEENSA_ILi2EEESB_EEENS1_35KernelTmaWarpSpecializedCooperativeEEENS5_IJNSA_ILi128EEESG_SG_EEENS_6half_tENS5_IJlSB_lEEESI_SJ_NS4_8TiledMMAINS4_8MMA_AtomIJNS4_4SM904GMMA26MMA_64x128x16_F32F16F16_SSILNSN_5MajorE0ELSP_0ELNSN_7ScaleInE1ELSQ_1EEEEEENS4_6LayoutINS5_IJSC_SB_SB_EEENS5_IJSB_NSA_ILi0EEESV_EEEEENS5_IJNS4_10UnderscoreESY_SY_EEEEENS4_23SM90_TMA_LOAD_MULTICASTENS4_14ComposedLayoutINS4_7SwizzleILi3ELi4ELi3EEENS4_18smem_ptr_flag_bitsILi16EEENST_INS5_IJNSA_ILi8EEENSA_ILi64EEEEEENS5_IJS18_SB_EEEEEEEvNS4_8identityENS4_13SM90_TMA_LOADES1C_vS1D_EENS_8epilogue10collective6detail29Sm90TmaWarpSpecializedAdapterINS1H_15DefaultEpilogueISI_SJ_SJ_NS1G_6thread17LinearCombinationISI_Li1EffLNS1L_9ScaleType4KindE0ELNS_15FloatRoundStyleE2ESI_EENS1_15EpilogueDefaultEEEEEvvEEEEvNT_6ParamsE:
[----:B------:R-:W0:Y:S01]  /*0000*/  LDC R1, c[0x0][0x28] ;  /* 0x00000a00ff017b82 */ /* 0x000e220000000800 */
[----:B------:R-:W1:Y:S01]  /*0010*/  S2R R94, SR_TID.X ;  /* 0x00000000005e7919 */ /* 0x000e620000002100 */
[----:B------:R-:W-:Y:S01]  /*0020*/  ELECT P0, URZ, PT ;  /* 0x00000000003f782f */ /* 0x000fe20003800000 */
[----:B------:R-:W-:Y:S01]  /*0030*/  BSSY B0, `(.L_x_0) ;  /* 0x000000f000007945 */ /* 0x000fe20003800000 */
[--C-:B-1----:R-:W-:Y:S02]  /*0040*/  SHF.R.U32.HI R0, RZ, 0x5, R94.reuse ;  /* 0x00000005ff007819 */ /* 0x102fe4000001165e */
[----:B------:R-:W-:-:S03]  /*0050*/  SHF.R.U32.HI R6, RZ, 0x7, R94 ;  /* 0x00000007ff067819 */ /* 0x000fc6000001165e */
[----:B------:R-:W1:Y:S04]  /*0060*/  SHFL.IDX PT, R3, R0, RZ, 0x1f ;  /* 0x00001fff00037589 */ /* 0x000e6800000e0000 */
[----:B------:R2:W3:Y:S01]  /*0070*/  SHFL.IDX PT, R2, R6, RZ, 0x1f ;  /* 0x00001fff06027589 */ /* 0x0004e200000e0000 */
[----:B-1----:R-:W-:-:S13]  /*0080*/  ISETP.NE.OR P0, PT, R3, RZ, !P0 ;  /* 0x000000ff0300720c */ /* 0x002fda0004705670 */
[----:B0-23--:R-:W-:Y:S05]  /*0090*/  @P0 BRA `(.L_x_1) ;  /* 0x0000000000200947 */ /* 0x00dfea0003800000 */
[----:B------:R-:W-:Y:S02]  /*00a0*/  ULDC.64 UR4, c[0x0][0x198] ;  /* 0x0000660000047ab9 */ /* 0x000fe40000000a00 */
[----:B------:R-:W-:Y:S02]  /*00b0*/  UIADD3 UR6, UP0, UR4, 0xf0, URZ ;  /* 0x000000f004067890 */ /* 0x000fe4000ff1e03f */
[----:B------:R-:W-:Y:S02]  /*00c0*/  UIADD3 UR4, UP1, UR4, 0x1f0, URZ ;  /* 0x000001f004047890 */ /* 0x000fe4000ff3e03f */
[----:B------:R-:W-:Y:S02]  /*00d0*/  UIADD3.X UR7, URZ, UR5, URZ, UP0, !UPT ;  /* 0x000000053f077290 */ /* 0x000fe400087fe43f */
[----:B------:R-:W-:-:S07]  /*00e0*/  UIADD3.X UR5, URZ, UR5, URZ, UP1, !UPT ;  /* 0x000000053f057290 */ /* 0x000fce0008ffe43f */
[----:B------:R0:W-:Y:S02]  /*00f0*/  UTMACCTL.PF [UR6] ;  /* 0x00000000060079b9 */ /* 0x0001e40008040000 */
[----:B------:R0:W-:Y:S02]  /*0100*/  UTMACCTL.PF [UR4] ;  /* 0x00000000040079b9 */ /* 0x0001e40008040000 */
[----:B0-----:R-:W-:Y:S01]  /*0110*/  NOP ;  /* 0x0000000000007918 */ /* 0x001fe20000000000 */
.L_x_1:
[----:B------:R-:W-:Y:S05]  /*0120*/  BSYNC B0 ;  /* 0x0000000000007941 */ /* 0x000fea0003800000 */
.L_x_0:
[----:B------:R-:W0:Y:S02]  /*0130*/  SHFL.IDX PT, R5, R0, RZ, 0x1f ;  /* 0x00001fff00057589 */ /* 0x000e2400000e0000 */
[----:B0-----:R-:W-:-:S13]  /*0140*/  ISETP.NE.AND P0, PT, R5, RZ, PT ;  /* 0x000000ff0500720c */ /* 0x001fda0003f05270 */
[----:B------:R-:W-:Y:S05]  /*0150*/  @P0 BRA `(.L_x_2) ;  /* 0x0000000000500947 */ /* 0x000fea0003800000 */
[----:B------:R-:W0:Y:S01]  /*0160*/  S2UR UR8, SR_CgaCtaId ;  /* 0x00000000000879c3 */ /* 0x000e220000008800 */
[----:B------:R-:W-:Y:S01]  /*0170*/  UMOV UR4, 0x400 ;  /* 0x0000040000047882 */ /* 0x000fe20000000000 */
[----:B------:R-:W-:Y:S01]  /*0180*/  UMOV UR5, 0x1 ;  /* 0x0000000100057882 */ /* 0x000fe20000000000 */
[----:B------:R-:W-:Y:S01]  /*0190*/  UMOV UR6, 0x4 ;  /* 0x0000000400067882 */ /* 0x000fe20000000000 */
[----:B------:R-:W-:Y:S01]  /*01a0*/  ELECT P0, URZ, PT ;  /* 0x00000000003f782f */ /* 0x000fe20003800000 */
[----:B------:R-:W-:-:S04]  /*01b0*/  UIADD3 UR6, -UR6, 0x100000, URZ ;  /* 0x0010000006067890 */ /* 0x000fc8000fffe13f */
[----:B------:R-:W-:Y:S02]  /*01c0*/  USHF.L.U32 UR7, UR6, 0xb, URZ ;  /* 0x0000000b06077899 */ /* 0x000fe4000800063f */
[----:B------:R-:W-:Y:S02]  /*01d0*/  USHF.L.U32 UR6, UR6, 0x1, URZ ;  /* 0x0000000106067899 */ /* 0x000fe4000800063f */
[----:B0-----:R-:W-:Y:S02]  /*01e0*/  ULEA UR8, UR8, UR4, 0x18 ;  /* 0x0000000408087291 */ /* 0x001fe4000f8ec03f */
[----:B------:R-:W-:-:S04]  /*01f0*/  UIADD3 UR4, -UR5, 0x100000, URZ ;  /* 0x0010000005047890 */ /* 0x000fc8000fffe13f */
[----:B------:R-:W-:Y:S02]  /*0200*/  USHF.L.U32 UR5, UR4, 0xb, URZ ;  /* 0x0000000b04057899 */ /* 0x000fe4000800063f */
[----:B------:R-:W-:Y:S01]  /*0210*/  USHF.L.U32 UR4, UR4, 0x1, URZ ;  /* 0x0000000104047899 */ /* 0x000fe2000800063f */
[----:B------:R-:W0:Y:S11]  /*0220*/  FENCE.VIEW.ASYNC.S ;  /* 0x00000000000073c6 */ /* 0x000e360000000000 */
[----:B0-----:R0:W1:Y:S01]  /*0230*/  SYNCS.EXCH.64 URZ, [UR8], UR4 ;  /* 0x00000004083f75b2 */ /* 0x0010620008000100 */
[----:B------:R0:W2:Y:S01]  /*0240*/  SYNCS.EXCH.64 URZ, [UR8+0x18], UR6 ;  /* 0x00001806083f75b2 */ /* 0x0000a20008000100 */
[----:B------:R0:W3:Y:S01]  /*0250*/  SYNCS.EXCH.64 URZ, [UR8+0x8], UR4 ;  /* 0x00000804083f75b2 */ /* 0x0000e20008000100 */
[----:B------:R0:W4:Y:S01]  /*0260*/  SYNCS.EXCH.64 URZ, [UR8+0x20], UR6 ;  /* 0x00002006083f75b2 */ /* 0x0001220008000100 */
[----:B------:R0:W0:Y:S01]  /*0270*/  SYNCS.EXCH.64 URZ, [UR8+0x10], UR4 ;  /* 0x00001004083f75b2 */ /* 0x0000220008000100 */
[----:B------:R0:W0:Y:S01]  /*0280*/  SYNCS.EXCH.64 URZ, [UR8+0x28], UR6 ;  /* 0x00002806083f75b2 */ /* 0x0000220008000100 */
[----:B------:R-:W-:Y:S01]  /*0290*/  NOP ;  /* 0x0000000000007918 */ /* 0x000fe20000000000 */
.L_x_2:
[----:B------:R-:W-:Y:S01]  /*02a0*/  SHF.R.S32.HI R7, RZ, 0x1f, R94 ;  /* 0x0000001fff077819 */ /* 0x000fe2000001145e */
[----:B------:R-:W5:Y:S01]  /*02b0*/  SHFL.IDX PT, R0, R0, RZ, 0x1f ;  /* 0x00001fff00007589 */ /* 0x000f6200000e0000 */
[----:B0-----:R-:W0:Y:S01]  /*02c0*/  S2UR UR8, SR_CTAID.X ;  /* 0x00000000000879c3 */ /* 0x001e220000002500 */
[----:B------:R-:W-:Y:S02]  /*02d0*/  ELECT P0, URZ, PT ;  /* 0x00000000003f782f */ /* 0x000fe40003800000 */
[----:B------:R-:W-:Y:S01]  /*02e0*/  LEA.HI R7, R7, R94, RZ, 0x7 ;  /* 0x0000005e07077211 */ /* 0x000fe200078f38ff */
[----:B------:R-:W1:Y:S01]  /*02f0*/  S2R R4, SR_CTAID.Y ;  /* 0x0000000000047919 */ /* 0x000e620000002600 */
[----:B------:R-:W-:Y:S01]  /*0300*/  ULDC UR4, c[0x0][0x154] ;  /* 0x0000550000047ab9 */ /* 0x000fe20000000800 */
[----:B------:R-:W-:Y:S01]  /*0310*/  NOP ;  /* 0x0000000000007918 */ /* 0x000fe20000000000 */
[----:B------:R-:W-:Y:S01]  /*0320*/  LOP3.LUT R7, R7, 0xffffff80, RZ, 0xc0, !PT ;  /* 0xffffff8007077812 */ /* 0x000fe200078ec0ff */
[----:B------:R-:W-:Y:S01]  /*0330*/  NOP ;  /* 0x0000000000007918 */ /* 0x000fe20000000000 */
[----:B------:R-:W2:Y:S03]  /*0340*/  LDC R14, c[0x0][0x140] ;  /* 0x00005000ff0e7b82 */ /* 0x000ea60000000800 */
[----:B------:R-:W-:-:S05]  /*0350*/  IMAD.IADD R7, R94, 0x1, -R7 ;  /* 0x000000015e077824 */ /* 0x000fca00078e0a07 */
[----:B------:R-:W-:Y:S01]  /*0360*/  SHF.R.S32.HI R8, RZ, 0x1f, R7 ;  /* 0x0000001fff087819 */ /* 0x000fe20000011407 */
[----:B------:R-:W3:Y:S01]  /*0370*/  LDC R12, c[0x0][0x144] ;  /* 0x00005100ff0c7b82 */ /* 0x000ee20000000800 */
[----:B------:R-:W-:Y:S02]  /*0380*/  LOP3.LUT P2, RZ, R7, 0x7, RZ, 0xc0, !PT ;  /* 0x0000000707ff7812 */ /* 0x000fe4000784c0ff */
[----:B------:R-:W-:Y:S02]  /*0390*/  LEA.HI R8, R8, R7, RZ, 0x3 ;  /* 0x0000000708087211 */ /* 0x000fe400078f18ff */
[----:B-----5:R-:W-:Y:S02]  /*03a0*/  ISETP.NE.OR P0, PT, R0, RZ, !P0 ;  /* 0x000000ff0000720c */ /* 0x020fe40004705670 */
[--C-:B------:R-:W-:Y:S02]  /*03b0*/  SHF.R.S32.HI R0, RZ, 0x3, R8.reuse ;  /* 0x00000003ff007819 */ /* 0x100fe40000011408 */
[----:B------:R-:W-:-:S02]  /*03c0*/  SHF.R.S32.HI R9, RZ, 0x1f, R8 ;  /* 0x0000001fff097819 */ /* 0x000fc40000011408 */
[----:B------:R-:W-:Y:S02]  /*03d0*/  SHF.R.S32.HI R8, RZ, 0x1f, R5 ;  /* 0x0000001fff087819 */ /* 0x000fe40000011405 */
[----:B------:R-:W-:Y:S02]  /*03e0*/  LEA.HI R9, R9, R0, RZ, 0x2 ;  /* 0x0000000009097211 */ /* 0x000fe400078f10ff */
[----:B------:R-:W-:Y:S02]  /*03f0*/  LEA.HI R8, R8, R5, RZ, 0x2 ;  /* 0x0000000508087211 */ /* 0x000fe400078f10ff */
[----:B-1----:R-:W-:Y:S01]  /*0400*/  I2FP.F32.U32 R11, R4 ;  /* 0x00000004000b7245 */ /* 0x002fe20000201000 */
[----:B------:R-:W-:Y:S01]  /*0410*/  VOTEU.ALL UP0, P0 ;  /* 0x00000000003f7886 */ /* 0x000fe20000000000 */
[----:B------:R-:W-:Y:S01]  /*0420*/  LOP3.LUT R10, R8, 0x3ffffffc, RZ, 0xc0, !PT ;  /* 0x3ffffffc080a7812 */ /* 0x000fe200078ec0ff */
[----:B------:R-:W-:Y:S01]  /*0430*/  VOTEU.ALL UP1, P0 ;  /* 0x00000000003f7886 */ /* 0x000fe20000020000 */
[----:B------:R-:W-:Y:S01]  /*0440*/  LOP3.LUT R9, R9, 0xfffffffc, RZ, 0xc0, !PT ;  /* 0xfffffffc09097812 */ /* 0x000fe200078ec0ff */
[----:B------:R-:W-:Y:S01]  /*0450*/  FMUL R13, R11, UR4 ;  /* 0x000000040b0d7c20 */ /* 0x000fe20008400000 */
[----:B------:R-:W1:Y:S01]  /*0460*/  @!UP0 S2UR UR7, SR_CgaCtaId ;  /* 0x00000000000789c3 */ /* 0x000e620000008800 */
[----:B------:R-:W-:Y:S01]  /*0470*/  IMAD.IADD R11, R5, 0x1, -R10 ;  /* 0x00000001050b7824 */ /* 0x000fe200078e0a0a */
[----:B0-----:R-:W-:Y:S01]  /*0480*/  I2FP.F32.U32 R10, UR8 ;  /* 0x00000008000a7c45 */ /* 0x001fe20008201000 */
[----:B------:R-:W-:Y:S01]  /*0490*/  IMAD.IADD R8, R0, 0x1, -R9 ;  /* 0x0000000100087824 */ /* 0x000fe200078e0a09 */
[----:B------:R-:W-:Y:S01]  /*04a0*/  ULDC UR4, c[0x0][0x150] ;  /* 0x0000540000047ab9 */ /* 0x000fe20000000800 */
[----:B------:R-:W0:Y:S01]  /*04b0*/  F2I.U32.TRUNC.NTZ R13, R13 ;  /* 0x0000000d000d7305 */ /* 0x000e22000020f000 */
[----:B------:R-:W-:Y:S01]  /*04c0*/  SHF.R.S32.HI R0, RZ, 0x1f, R3 ;  /* 0x0000001fff007819 */ /* 0x000fe20000011403 */
[----:B------:R-:W-:Y:S01]  /*04d0*/  FMUL R10, R10, UR4 ;  /* 0x000000040a0a7c20 */ /* 0x000fe20008400000 */
[----:B------:R-:W5:Y:S01]  /*04e0*/  LDC R9, c[0x0][0x148] ;  /* 0x00005200ff097b82 */ /* 0x000f620000000800 */
[----:B------:R-:W-:Y:S01]  /*04f0*/  IMAD R8, R11, 0x4, R8 ;  /* 0x000000040b087824 */ /* 0x000fe200078e0208 */
[----:B------:R-:W-:Y:S01]  /*0500*/  LEA.HI R0, R0, R3, RZ, 0x2 ;  /* 0x0000000300007211 */ /* 0x000fe200078f10ff */
[----:B------:R-:W-:Y:S01]  /*0510*/  UMOV UR4, 0x20 ;  /* 0x0000002000047882 */ /* 0x000fe20000000000 */
[----:B------:R-:W-:Y:S01]  /*0520*/  @!UP0 UMOV UR6, 0x400 ;  /* 0x0000040000068882 */ /* 0x000fe20000000000 */
[----:B------:R-:W4:Y:S01]  /*0530*/  F2I.U32.TRUNC.NTZ R10, R10 ;  /* 0x0000000a000a7305 */ /* 0x000f22000020f000 */
[----:B------:R-:W-:Y:S01]  /*0540*/  LOP3.LUT R0, R0, 0xfffffffc, RZ, 0xc0, !PT ;  /* 0xfffffffc00007812 */ /* 0x000fe200078ec0ff */
[----:B------:R-:W-:Y:S01]  /*0550*/  IMAD.SHL.U32 R19, R8, 0x4, RZ ;  /* 0x0000000408137824 */ /* 0x000fe200078e00ff */
[----:B------:R-:W-:-:S04]  /*0560*/  @!UP0 UIADD3 UR4, -UR4, 0x100000, URZ ;  /* 0x0010000004048890 */ /* 0x000fc8000fffe13f */
[----:B------:R-:W-:Y:S02]  /*0570*/  @!UP0 USHF.L.U32 UR5, UR4, 0xb, URZ ;  /* 0x0000000b04058899 */ /* 0x000fe4000800063f */
[----:B------:R-:W-:Y:S01]  /*0580*/  @!UP0 USHF.L.U32 UR4, UR4, 0x1, URZ ;  /* 0x0000000104048899 */ /* 0x000fe2000800063f */
[----:B--2---:R-:W-:Y:S01]  /*0590*/  ISETP.EQ.U32.AND P3, PT, R14, 0x1, PT ;  /* 0x000000010e00780c */ /* 0x004fe20003f62070 */
[----:B------:R-:W-:Y:S01]  /*05a0*/  IMAD.IADD R3, R3, 0x1, -R0 ;  /* 0x0000000103037824 */ /* 0x000fe200078e0a00 */
[----:B------:R-:W-:Y:S01]  /*05b0*/  LOP3.LUT R19, R8, 0xc, R19, 0x78, !PT ;  /* 0x0000000c08137812 */ /* 0x000fe200078e7813 */
[----:B0-----:R-:W-:Y:S02]  /*05c0*/  IMAD.MOV R20, RZ, RZ, -R13 ;  /* 0x000000ffff147224 */ /* 0x001fe400078e0a0d */
[----:B------:R-:W-:Y:S01]  /*05d0*/  VIADD R8, R2, 0xffffffff ;  /* 0xffffffff02087836 */ /* 0x000fe20000000000 */
[----:B-1----:R-:W-:Y:S01]  /*05e0*/  @!UP0 ULEA UR6, UR7, UR6, 0x18 ;  /* 0x0000000607068291 */ /* 0x002fe2000f8ec03f */
[----:B------:R-:W-:Y:S01]  /*05f0*/  ISETP.NE.AND P1, PT, R3, 0x3, PT ;  /* 0x000000030300780c */ /* 0x000fe20003f25270 */
[----:B------:R-:W-:Y:S01]  /*0600*/  VOTEU.ALL UP0, P0 ;  /* 0x00000000003f7886 */ /* 0x000fe20000000000 */
[----:B------:R-:W-:Y:S01]  /*0610*/  ISETP.LT.U32.AND P0, PT, R19, 0x2, !P2 ;  /* 0x000000021300780c */ /* 0x000fe20005701070 */
[----:B----4-:R-:W-:Y:S01]  /*0620*/  IMAD.MOV R7, RZ, RZ, -R10 ;  /* 0x000000ffff077224 */ /* 0x010fe200078e0a0a */
[----:B------:R-:W-:-:S02]  /*0630*/  ISETP.EQ.OR P1, PT, R3, RZ, !P1 ;  /* 0x000000ff0300720c */ /* 0x000fc40004f22670 */
[----:B------:R-:W-:Y:S01]  /*0640*/  ISETP.GE.U32.AND P5, PT, R8, 0x2, PT ;  /* 0x000000020800780c */ /* 0x000fe20003fa6070 */
[----:B-----5:R-:W-:Y:S01]  /*0650*/  IMAD R0, R9, R20, R4 ;  /* 0x0000001409007224 */ /* 0x020fe200078e0204 */
[----:B------:R-:W-:Y:S01]  /*0660*/  ISETP.EQ.AND P1, PT, R2, RZ, P1 ;  /* 0x000000ff0200720c */ /* 0x000fe20000f22270 */
[----:B---3--:R-:W-:Y:S01]  /*0670*/  IMAD R7, R12, R7, UR8 ;  /* 0x000000080c077e24 */ /* 0x008fe2000f8e0207 */
[----:B------:R-:W-:Y:S01]  /*0680*/  ISETP.NE.AND P2, PT, R2, RZ, PT ;  /* 0x000000ff0200720c */ /* 0x000fe20003f45270 */
[----:B------:R-:W0:Y:S02]  /*0690*/  FENCE.VIEW.ASYNC.S ;  /* 0x00000000000073c6 */ /* 0x000e240000000000 */
[----:B0-----:R0:W1:Y:S01]  /*06a0*/  @!UP0 SYNCS.EXCH.64 URZ, [UR6+0x40], UR4 ;  /* 0x00004004063f85b2 */ /* 0x0010620008000100 */
[----:B------:R-:W-:Y:S02]  /*06b0*/  ISETP.NE.AND P4, PT, R0, R19, PT ;  /* 0x000000130000720c */ /* 0x000fe40003f85270 */
[----:B------:R-:W-:-:S02]  /*06c0*/  SEL R18, RZ, 0x1, !P1 ;  /* 0x00000001ff127807 */ /* 0x000fc40004800000 */
[----:B------:R-:W-:Y:S02]  /*06d0*/  ISETP.EQ.OR P4, PT, R7, RZ, !P4 ;  /* 0x000000ff0700720c */ /* 0x000fe40006782670 */
[----:B------:R-:W-:Y:S02]  /*06e0*/  LOP3.LUT R0, R94, 0x7f, RZ, 0xc0, !PT ;  /* 0x0000007f5e007812 */ /* 0x000fe400078ec0ff */
[----:B------:R-:W-:Y:S02]  /*06f0*/  PLOP3.LUT P0, PT, P0, P4, PT, 0x80, 0x0 ;  /* 0x000000000000781c */ /* 0x000fe40000709070 */
[----:B------:R-:W-:Y:S02]  /*0700*/  SEL R18, R18, 0x2, P5 ;  /* 0x0000000212127807 */ /* 0x000fe40002800000 */
[----:B------:R-:W-:Y:S01]  /*0710*/  P2R R102, PR, RZ, 0x1 ;  /* 0x00000001ff667803 */ /* 0x000fe20000000000 */
[----:B------:R0:W2:Y:S01]  /*0720*/  @!UP1 SYNCS.EXCH.64 URZ, [UR6+0x48], UR4 ;  /* 0x00004804063f95b2 */ /* 0x0000a20008000100 */
[----:B------:R-:W-:Y:S01]  /*0730*/  NOP ;  /* 0x0000000000007918 */ /* 0x000fe20000000000 */
[----:B------:R-:W-:Y:S06]  /*0740*/  @!P3 BRA `(.L_x_3) ;  /* 0x000000000008b947 */ /* 0x000fec0003800000 */
[----:B-12---:R-:W-:Y:S01]  /*0750*/  UCGABAR_ARV ;  /* 0x00000000000079c7 */ /* 0x006fe20008000000 */
[----:B------:R-:W-:Y:S05]  /*0760*/  BRA `(.L_x_4) ;  /* 0x0000000000047947 */ /* 0x000fea0003800000 */
.L_x_3:
[----:B-12---:R-:W-:Y:S01]  /*0770*/  NOP ;  /* 0x0000000000007918 */ /* 0x006fe20000000000 */
.L_x_4:
[----:B------:R-:W1:Y:S01]  /*0780*/  LDC R2, c[0x0][0x65c] ;  /* 0x00019700ff027b82 */ /* 0x000e620000000800 */
[----:B------:R-:W-:Y:S02]  /*0790*/  IMAD.U32 R10, RZ, RZ, UR8 ;  /* 0x00000008ff0a7e24 */ /* 0x000fe4000f8e00ff */
[----:B------:R-:W-:Y:S01]  /*07a0*/  IMAD.MOV.U32 R11, RZ, RZ, RZ ;  /* 0x000000ffff0b7224 */ /* 0x000fe200078e00ff */
[----:B-1----:R-:W-:-:S04]  /*07b0*/  ISETP.NE.AND P1, PT, R2, 0x1, PT ;  /* 0x000000010200780c */ /* 0x002fc80003f25270 */
[----:B------:R-:W-:-:S09]  /*07c0*/  P2R R5, PR, RZ, 0x2 ;  /* 0x00000002ff057803 */ /* 0x000fd20000000000 */
[----:B------:R-:W1:Y:S01]  /*07d0*/  @P1 LDC R17, c[0x0][0x10] ;  /* 0x00000400ff111b82 */ /* 0x000e620000000800 */
[----:B------:R-:W-:Y:S02]  /*07e0*/  @P1 IMAD.MOV.U32 R5, RZ, RZ, RZ ;  /* 0x000000ffff051224 */ /* 0x000fe400078e00ff */
[----:B------:R-:W-:-:S05]  /*07f0*/  @P1 IMAD.MOV.U32 R15, RZ, RZ, RZ ;  /* 0x000000ffff0f1224 */ /* 0x000fca00078e00ff */
[----:B------:R-:W2:Y:S01]  /*0800*/  @!P1 LDC R13, c[0x0][0xc] ;  /* 0x00000300ff0d9b82 */ /* 0x000ea20000000800 */
[----:B0-----:R-:W-:Y:S01]  /*0810*/  ULDC UR4, c[0x0][0xc] ;  /* 0x0000030000047ab9 */ /* 0x001fe20000000800 */
[----:B------:R-:W-:Y:S01]  /*0820*/  ULDC UR5, c[0x0][0x10] ;  /* 0x0000040000057ab9 */ /* 0x000fe20000000800 */
[----:B------:R-:W-:Y:S01]  /*0830*/  ULDC UR6, c[0x0][0x14] ;  /* 0x0000050000067ab9 */ /* 0x000fe20000000800 */
[----:B------:R-:W-:-:S04]  /*0840*/  UIMAD.WIDE.U32 UR4, UR4, UR5, URZ ;  /* 0x00000005040472a5 */ /* 0x000fc8000f8e003f */
[----:B------:R-:W-:Y:S02]  /*0850*/  UIMAD.WIDE.U32 UR38, UR4, UR6, URZ ;  /* 0x00000006042672a5 */ /* 0x000fe4000f8e003f */
[----:B------:R-:W-:-:S04]  /*0860*/  UIMAD UR41, UR5, UR6, URZ ;  /* 0x00000006052972a4 */ /* 0x000fc8000f8e023f */
[----:B------:R-:W-:Y:S01]  /*0870*/  UIADD3 UR41, UR39, UR41, URZ ;  /* 0x0000002927297290 */ /* 0x000fe2000fffe03f */
[----:B-1----:R-:W-:-:S04]  /*0880*/  @P1 IMAD.WIDE.U32 R16, R17, UR8, R4 ;  /* 0x0000000811101c25 */ /* 0x002fc8000f8e0004 */
[----:B------:R-:W-:Y:S02]  /*0890*/  @P1 IMAD.IADD R17, R17, 0x1, R15 ;  /* 0x0000000111111824 */ /* 0x000fe400078e020f */
[----:B--2---:R-:W-:-:S04]  /*08a0*/  @!P1 IMAD.WIDE.U32 R10, R4, R13, R10 ;  /* 0x0000000d040a9225 */ /* 0x004fc800078e000a */
[----:B------:R-:W-:Y:S02]  /*08b0*/  @!P1 IMAD.MOV.U32 R16, RZ, RZ, R10 ;  /* 0x000000ffff109224 */ /* 0x000fe400078e000a */
[----:B------:R-:W-:Y:S01]  /*08c0*/  @!P1 IMAD.MOV.U32 R17, RZ, RZ, R11 ;  /* 0x000000ffff119224 */ /* 0x000fe200078e000b */
[----:B------:R-:W-:Y:S06]  /*08d0*/  @!P3 BRA `(.L_x_5) ;  /* 0x00000000000cb947 */ /* 0x000fec0003800000 */
[----:B------:R-:W-:Y:S01]  /*08e0*/  UCGABAR_WAIT ;  /* 0x0000000000007dc7 */ /* 0x000fe20008000000 */
[----:B------:R-:W-:Y:S01]  /*08f0*/  CCTL.IVALL ;  /* 0x00000000ff00798f */ /* 0x000fe20002000000 */
[----:B------:R-:W-:Y:S05]  /*0900*/  BRA `(.L_x_6) ;  /* 0x0000000000047947 */ /* 0x000fea0003800000 */
.L_x_5:
[----:B------:R-:W-:Y:S06]  /*0910*/  BAR.SYNC.DEFER_BLOCKING 0x0 ;  /* 0x0000000000007b1d */ /* 0x000fec0000010000 */
.L_x_6:
[----:B------:R-:W-:Y:S05]  /*0920*/  @!P2 BRA `(.L_x_7) ;  /* 0x000000600070a947 */ /* 0x000fea0003800000 */
[----:B------:R-:W-:-:S13]  /*0930*/  ISETP.GT.U32.AND P0, PT, R8, 0x1, PT ;  /* 0x000000010800780c */ /* 0x000fda0003f04070 */
[----:B------:R-:W-:Y:S05]  /*0940*/  @P0 EXIT ;  /* 0x000000000000094d */ /* 0x000fea0003800000 */
[----:B------:R-:W-:Y:S01]  /*0950*/  ULDC.64 UR4, c[0x0][0x650] ;  /* 0x0001940000047ab9 */ /* 0x000fe20000000a00 */
[----:B------:R-:W-:Y:S01]  /*0960*/  PRMT R3, RZ, 0x7610, R3 ;  /* 0x00007610ff037816 */ /* 0x000fe20000000003 */
[----:B------:R-:W-:Y:S01]  /*0970*/  IMAD.MOV.U32 R101, RZ, RZ, -0x1 ;  /* 0xffffffffff657424 */ /* 0x000fe200078e00ff */
[----:B------:R-:W-:Y:S01]  /*0980*/  ISETP.GE.U32.AND P0, PT, R16, UR4, PT ;  /* 0x0000000410007c0c */ /* 0x000fe2000bf06070 */
[----:B------:R-:W-:Y:S02]  /*0990*/  IMAD.MOV.U32 R100, RZ, RZ, -0x1 ;  /* 0xffffffffff647424 */ /* 0x000fe400078e00ff */
[----:B------:R-:W-:Y:S01]  /*09a0*/  IMAD.MOV.U32 R99, RZ, RZ, -0x1 ;  /* 0xffffffffff637424 */ /* 0x000fe200078e00ff */
[----:B------:R-:W-:-:S13]  /*09b0*/  ISETP.GE.U32.AND.EX P0, PT, R17, UR5, PT, P0 ;  /* 0x0000000511007c0c */ /* 0x000fda000bf06100 */
[----:B------:R-:W-:Y:S05]  /*09c0*/  @P0 BRA `(.L_x_8) ;  /* 0x0000000400280947 */ /* 0x000fea0003800000 */
[----:B------:R-:W0:Y:S01]  /*09d0*/  LDC.64 R22, c[0x0][0x628] ;  /* 0x00018a00ff167b82 */ /* 0x000e220000000a00 */
[----:B------:R-:W-:Y:S02]  /*09e0*/  IMAD.MOV.U32 R10, RZ, RZ, R16 ;  /* 0x000000ffff0a7224 */ /* 0x000fe400078e0010 */
[----:B------:R-:W-:-:S05]  /*09f0*/  IMAD.MOV.U32 R11, RZ, RZ, R17 ;  /* 0x000000ffff0b7224 */ /* 0x000fca00078e0011 */
[----:B------:R-:W1:Y:S08]  /*0a00*/  LDC R8, c[0x0][0x630] ;  /* 0x00018c00ff087b82 */ /* 0x000e700000000800 */
[----:B------:R-:W2:Y:S01]  /*0a10*/  LDC.64 R24, c[0x0][0x620] ;  /* 0x00018800ff187b82 */ /* 0x000ea20000000a00 */
[----:B0-----:R-:W-:-:S04]  /*0a20*/  ISETP.NE.U32.AND P0, PT, R22, RZ, PT ;  /* 0x000000ff1600720c */ /* 0x001fc80003f05070 */
[----:B------:R-:W-:-:S13]  /*0a30*/  ISETP.NE.AND.EX P0, PT, R23, RZ, PT, P0 ;  /* 0x000000ff1700720c */ /* 0x000fda0003f05300 */
[----:B-12---:R-:W-:Y:S05]  /*0a40*/  @!P0 BRA `(.L_x_9) ;  /* 0x0000000000288947 */ /* 0x006fea0003800000 */
[----:B------:R-:W0:Y:S02]  /*0a50*/  LDC R3, c[0x0][0x634] ;  /* 0x00018d00ff037b82 */ /* 0x000e240000000800 */
[----:B0-----:R-:W-:-:S05]  /*0a60*/  IADD3 R3, P0, R16, R3, RZ ;  /* 0x0000000310037210 */ /* 0x001fca0007f1e0ff */
[----:B------:R-:W-:-:S04]  /*0a70*/  IMAD.X R21, RZ, RZ, R17, P0 ;  /* 0x000000ffff157224 */ /* 0x000fc800000e0611 */
[----:B------:R-:W-:-:S04]  /*0a80*/  IMAD.WIDE.U32 R10, R21, R22, RZ ;  /* 0x00000016150a7225 */ /* 0x000fc800078e00ff */
[----:B------:R-:W-:-:S04]  /*0a90*/  IMAD.WIDE.U32 R12, P0, R3, R23, R10 ;  /* 0x00000017030c7225 */ /* 0x000fc8000780000a */
[----:B------:R-:W-:-:S04]  /*0aa0*/  IMAD.WIDE.U32 R10, R3, R22, RZ ;  /* 0x00000016030a7225 */ /* 0x000fc800078e00ff */
[----:B------:R-:W-:Y:S01]  /*0ab0*/  IMAD.X R15, RZ, RZ, RZ, P0 ;  /* 0x000000ffff0f7224 */ /* 0x000fe200000e06ff */
[----:B------:R-:W-:Y:S01]  /*0ac0*/  IADD3 RZ, P0, R11, R12, RZ ;  /* 0x0000000c0bff7210 */ /* 0x000fe20007f1e0ff */
[----:B------:R-:W-:-:S04]  /*0ad0*/  IMAD.MOV.U32 R14, RZ, RZ, R13 ;  /* 0x000000ffff0e7224 */ /* 0x000fc800078e000d */
[----:B------:R-:W-:-:S08]  /*0ae0*/  IMAD.WIDE.U32.X R10, R21, R23, R14, P0 ;  /* 0x00000017150a7225 */ /* 0x000fd000000e040e */
.L_x_9:
[----:B------:R-:W0:Y:S01]  /*0af0*/  LDC.64 R28, c[0x0][0x640] ;  /* 0x00019000ff1c7b82 */ /* 0x000e220000000a00 */
[-CC-:B------:R-:W-:Y:S01]  /*0b00*/  SHF.R.U64 R99, R10, R8.reuse, R11.reuse ;  /* 0x000000080a637219 */ /* 0x180fe2000000120b */
[----:B------:R-:W-:Y:S01]  /*0b10*/  IMAD.MOV.U32 R23, RZ, RZ, 0x1 ;  /* 0x00000001ff177424 */ /* 0x000fe200078e00ff */
[----:B------:R-:W-:Y:S02]  /*0b20*/  SHF.R.U32.HI R3, RZ, R8, R11 ;  /* 0x00000008ff037219 */ /* 0x000fe4000001160b */
[----:B------:R-:W-:-:S03]  /*0b30*/  IADD3 R5, P0, RZ, -R99, RZ ;  /* 0x80000063ff057210 */ /* 0x000fc60007f1e0ff */
[----:B------:R-:W1:Y:S02]  /*0b40*/  LDC R12, c[0x0][0x618] ;  /* 0x00018600ff0c7b82 */ /* 0x000e640000000800 */
[----:B------:R-:W-:Y:S02]  /*0b50*/  IMAD.X R3, RZ, RZ, ~R3, P0 ;  /* 0x000000ffff037224 */ /* 0x000fe400000e0e03 */
[----:B------:R-:W-:-:S04]  /*0b60*/  IMAD.WIDE.U32 R10, R5, R24, R16 ;  /* 0x00000018050a7225 */ /* 0x000fc800078e0010 */
[----:B------:R-:W2:Y:S01]  /*0b70*/  LDC R22, c[0x0][0x608] ;  /* 0x00018200ff167b82 */ /* 0x000ea20000000800 */
[----:B------:R-:W-:Y:S02]  /*0b80*/  IMAD R8, R3, R24, RZ ;  /* 0x0000001803087224 */ /* 0x000fe400078e02ff */
[----:B------:R-:W-:Y:S02]  /*0b90*/  IMAD.MOV.U32 R3, RZ, RZ, -0x1 ;  /* 0xffffffffff037424 */ /* 0x000fe400078e00ff */
[----:B------:R-:W-:-:S03]  /*0ba0*/  IMAD R5, R5, R25, R8 ;  /* 0x0000001905057224 */ /* 0x000fc600078e0208 */
[----:B------:R-:W3:Y:S01]  /*0bb0*/  LDC R26, c[0x0][0x658] ;  /* 0x00019600ff1a7b82 */ /* 0x000ee20000000800 */
[----:B------:R-:W-:Y:S01]  /*0bc0*/  IMAD.IADD R5, R11, 0x1, R5 ;  /* 0x000000010b057824 */ /* 0x000fe200078e0205 */
[----:B0-----:R-:W-:-:S04]  /*0bd0*/  ISETP.NE.U32.AND P0, PT, R28, RZ, PT ;  /* 0x000000ff1c00720c */ /* 0x001fc80003f05070 */
[----:B------:R-:W-:Y:S02]  /*0be0*/  ISETP.NE.AND.EX P0, PT, R29, RZ, PT, P0 ;  /* 0x000000ff1d00720c */ /* 0x000fe40003f05300 */
[----:B------:R-:W0:Y:S01]  /*0bf0*/  LDC R24, c[0x0][0x600] ;  /* 0x00018000ff187b82 */ /* 0x000e220000000800 */
[-CC-:B-1----:R-:W-:Y:S02]  /*0c00*/  SHF.R.U64 R14, R10, R12.reuse, R5.reuse ;  /* 0x0000000c0a0e7219 */ /* 0x182fe40000001205 */
[----:B------:R-:W-:-:S05]  /*0c10*/  SHF.R.U32.HI R5, RZ, R12, R5 ;  /* 0x0000000cff057219 */ /* 0x000fca0000011605 */
[----:B------:R-:W1:Y:S01]  /*0c20*/  LDC R15, c[0x0][0x648] ;  /* 0x00019200ff0f7b82 */ /* 0x000e620000000800 */
[-CC-:B--2---:R-:W-:Y:S02]  /*0c30*/  SHF.R.U64 R27, R14, R22.reuse, R5.reuse ;  /* 0x000000160e1b7219 */ /* 0x184fe40000001205 */
[----:B------:R-:W-:Y:S01]  /*0c40*/  SHF.R.U32.HI R5, RZ, R22, R5 ;  /* 0x00000016ff057219 */ /* 0x000fe20000011605 */
[----:B------:R-:W-:-:S04]  /*0c50*/  IMAD R22, R9, R20, R4 ;  /* 0x0000001409167224 */ /* 0x000fc800078e0204 */
[----:B------:R-:W2:Y:S01]  /*0c60*/  LDC R21, c[0x0][0x638] ;  /* 0x00018e00ff157b82 */ /* 0x000ea20000000800 */
[-CC-:B---3--:R-:W-:Y:S02]  /*0c70*/  SHF.R.U64 R20, R27, R26.reuse, R5.reuse ;  /* 0x0000001a1b147219 */ /* 0x188fe40000001205 */
[-C--:B------:R-:W-:Y:S02]  /*0c80*/  SHF.L.U32 R3, R3, R26.reuse, RZ ;  /* 0x0000001a03037219 */ /* 0x080fe400000006ff */
[----:B------:R-:W-:Y:S01]  /*0c90*/  SHF.R.U32.HI R5, RZ, R26, R5 ;  /* 0x0000001aff057219 */ /* 0x000fe20000011605 */
[----:B------:R-:W-:Y:S01]  /*0ca0*/  IMAD.MOV.U32 R4, RZ, RZ, R20 ;  /* 0x000000ffff047224 */ /* 0x000fe200078e0014 */
[----:B------:R-:W-:Y:S01]  /*0cb0*/  LOP3.LUT R12, RZ, R3, RZ, 0x33, !PT ;  /* 0x00000003ff0c7212 */ /* 0x000fe200078e33ff */
[----:B------:R-:W3:Y:S01]  /*0cc0*/  LDC R25, c[0x0][0x610] ;  /* 0x00018400ff197b82 */ /* 0x000ee20000000800 */
[----:B------:R-:W-:Y:S05]  /*0cd0*/  @!P0 BRA `(.L_x_10) ;  /* 0x0000000000288947 */ /* 0x000fea0003800000 */
[----:B------:R-:W4:Y:S02]  /*0ce0*/  LDC R3, c[0x0][0x64c] ;  /* 0x00019300ff037b82 */ /* 0x000f240000000800 */
[----:B----4-:R-:W-:-:S05]  /*0cf0*/  IADD3 R3, P0, R20, R3, RZ ;  /* 0x0000000314037210 */ /* 0x010fca0007f1e0ff */
        /* <DEDUP_REMOVED lines=8> */
.L_x_10:
[----:B-1----:R-:W-:Y:S01]  /*0d80*/  SHF.R.U64 R4, R4, R15, R5 ;  /* 0x0000000f04047219 */ /* 0x002fe20000001205 */
[----:B0-----:R-:W-:Y:S01]  /*0d90*/  VIADD R5, R24, 0xffffffff ;  /* 0xffffffff18057836 */ /* 0x001fe20000000000 */
[----:B------:R-:W-:Y:S02]  /*0da0*/  SHF.L.U32 R3, R23, R26, RZ ;  /* 0x0000001a17037219 */ /* 0x000fe400000006ff */
[----:B------:R-:W-:Y:S01]  /*0db0*/  LOP3.LUT R12, R27, R12, RZ, 0xc0, !PT ;  /* 0x0000000c1b0c7212 */ /* 0x000fe200078ec0ff */
[----:B------:R-:W-:Y:S01]  /*0dc0*/  IMAD.MOV R8, RZ, RZ, -R4 ;  /* 0x000000ffff087224 */ /* 0x000fe200078e0a04 */
[----:B------:R-:W-:-:S03]  /*0dd0*/  SEL R7, R7, R22, !P1 ;  /* 0x0000001607077207 */ /* 0x000fc60004800000 */
[----:B------:R-:W-:Y:S01]  /*0de0*/  IMAD R12, R3, R4, R12 ;  /* 0x00000004030c7224 */ /* 0x000fe200078e020c */
[----:B------:R-:W-:Y:S01]  /*0df0*/  LOP3.LUT R4, R14, R5, RZ, 0xc0, !PT ;  /* 0x000000050e047212 */ /* 0x000fe200078ec0ff */
[----:B--2---:R-:W-:Y:S02]  /*0e00*/  IMAD R3, R8, R21, R20 ;  /* 0x0000001508037224 */ /* 0x004fe400078e0214 */
[----:B---3--:R-:W-:Y:S02]  /*0e10*/  IMAD R7, R12, R25, R7 ;  /* 0x000000190c077224 */ /* 0x008fe400078e0207 */
[----:B------:R-:W-:Y:S02]  /*0e20*/  IMAD.MOV.U32 R5, RZ, RZ, 0x1 ;  /* 0x00000001ff057424 */ /* 0x000fe400078e00ff */
[----:B------:R-:W-:-:S03]  /*0e30*/  IMAD R4, R3, R24, R4 ;  /* 0x0000001803047224 */ /* 0x000fc600078e0204 */
[----:B------:R-:W-:Y:S02]  /*0e40*/  PRMT R3, R5, 0x7610, R3 ;  /* 0x0000761005037816 */ /* 0x000fe40000000003 */
[----:B------:R-:W-:Y:S02]  /*0e50*/  SEL R100, R4, R7, !P1 ;  /* 0x0000000704647207 */ /* 0x000fe40004800000 */
[----:B------:R-:W-:-:S07]  /*0e60*/  SEL R101, R7, R4, !P1 ;  /* 0x0000000407657207 */ /* 0x000fce0004800000 */
.L_x_8:
[----:B------:R-:W-:-:S08]  /*0e70*/  NOP ;  /* 0x0000000000007918 */ /* 0x000fd00000000000 */
[----:B------:R-:W0:Y:S02]  /*0e80*/  USETMAXREG.TRY_ALLOC.CTAPOOL UP0, 0xe8 ;  /* 0x000000e8000079c8 */ /* 0x000e240008000600 */
[----:B0-----:R-:W-:-:S13]  /*0e90*/  PLOP3.LUT P0, PT, PT, PT, UP0, 0x80, 0x0 ;  /* 0x000000000000781c */ /* 0x001fda0003f0f008 */
[----:B------:R-:W-:Y:S05]  /*0ea0*/  @!P0 BRA `(.L_x_8) ;  /* 0xfffffffc00f08947 */ /* 0x000fea000383ffff */
[----:B------:R-:W-:Y:S01]  /*0eb0*/  ULDC.64 UR4, c[0x0][0x598] ;  /* 0x0001660000047ab9 */ /* 0x000fe20000000a00 */
[----:B------:R-:W-:Y:S01]  /*0ec0*/  ULDC.64 UR36, c[0x0][0x208] ;  /* 0x0000820000247ab9 */ /* 0x000fe20000000a00 */
[----:B------:R-:W-:-:S04]  /*0ed0*/  ISETP.NE.U32.AND P0, PT, RZ, UR4, PT ;  /* 0x00000004ff007c0c */ /* 0x000fc8000bf05070 */
[----:B------:R-:W-:-:S13]  /*0ee0*/  ISETP.NE.AND.EX P0, PT, RZ, UR5, PT, P0 ;  /* 0x00000005ff007c0c */ /* 0x000fda000bf05300 */
[----:B------:R-:W-:Y:S05]  /*0ef0*/  @!P0 BRA `(.L_x_11) ;  /* 0x00000000001c8947 */ /* 0x000fea0003800000 */
[----:B------:R-:W0:Y:S02]  /*0f00*/  LDC.64 R4, c[0x0][0x598] ;  /* 0x00016600ff047b82 */ /* 0x000e240000000a00 */
[----:B0-----:R-:W2:Y:S02]  /*0f10*/  LDG.E.64 R4, desc[UR36][R4.64] ;  /* 0x0000002404047981 */ /* 0x001ea4000c1e1b00 */
[----:B--2---:R-:W-:-:S04]  /*0f20*/  ISETP.NE.U32.AND P0, PT, R4, RZ, PT ;  /* 0x000000ff0400720c */ /* 0x004fc80003f05070 */
[----:B------:R-:W-:-:S13]  /*0f30*/  ISETP.NE.AND.EX P0, PT, R5, RZ, PT, P0 ;  /* 0x000000ff0500720c */ /* 0x000fda0003f05300 */
[----:B------:R-:W-:Y:S05]  /*0f40*/  @!P0 BRA `(.L_x_11) ;  /* 0x0000000000088947 */ /* 0x000fea0003800000 */
[----:B------:R0:W5:Y:S01]  /*0f50*/  LD.E R88, desc[UR36][R4.64] ;  /* 0x0000002404587980 */ /* 0x000162000c101900 */
[----:B------:R-:W-:Y:S05]  /*0f60*/  BRA `(.L_x_12) ;  /* 0x0000000000247947 */ /* 0x000fea0003800000 */
.L_x_11:
[----:B------:R-:W-:Y:S02]  /*0f70*/  ULDC.64 UR4, c[0x0][0x588] ;  /* 0x0001620000047ab9 */ /* 0x000fe40000000a00 */
[----:B------:R-:W-:-:S04]  /*0f80*/  ISETP.NE.U32.AND P0, PT, RZ, UR4, PT ;  /* 0x00000004ff007c0c */ /* 0x000fc8000bf05070 */
[----:B------:R-:W-:-:S13]  /*0f90*/  ISETP.NE.AND.EX P0, PT, RZ, UR5, PT, P0 ;  /* 0x00000005ff007c0c */ /* 0x000fda000bf05300 */
[----:B------:R-:W-:Y:S05]  /*0fa0*/  @!P0 BRA `(.L_x_13) ;  /* 0x00000000000c8947 */ /* 0x000fea0003800000 */
[----:B------:R-:W0:Y:S02]  /*0fb0*/  LDC.64 R88, c[0x0][0x588] ;  /* 0x00016200ff587b82 */ /* 0x000e240000000a00 */
[----:B0-----:R1:W5:Y:S01]  /*0fc0*/  LDG.E R88, desc[UR36][R88.64] ;  /* 0x0000002458587981 */ /* 0x001362000c1e1900 */
[----:B------:R-:W-:Y:S05]  /*0fd0*/  BRA `(.L_x_12) ;  /* 0x0000000000087947 */ /* 0x000fea0003800000 */
.L_x_13:
[----:B------:R-:W-:Y:S02]  /*0fe0*/  ULDC UR4, c[0x0][0x580] ;  /* 0x0001600000047ab9 */ /* 0x000fe40000000800 */
[----:B------:R-:W-:-:S07]  /*0ff0*/  IMAD.U32 R88, RZ, RZ, UR4 ;  /* 0x00000004ff587e24 */ /* 0x000fce000f8e00ff */
.L_x_12:
[----:B------:R-:W-:Y:S02]  /*1000*/  ULDC.64 UR4, c[0x0][0x5a0] ;  /* 0x0001680000047ab9 */ /* 0x000fe40000000a00 */
[----:B------:R-:W-:-:S04]  /*1010*/  ISETP.NE.U32.AND P0, PT, RZ, UR4, PT ;  /* 0x00000004ff007c0c */ /* 0x000fc8000bf05070 */
[----:B------:R-:W-:-:S13]  /*1020*/  ISETP.NE.AND.EX P0, PT, RZ, UR5, PT, P0 ;  /* 0x00000005ff007c0c */ /* 0x000fda000bf05300 */
[----:B------:R-:W-:Y:S05]  /*1030*/  @!P0 BRA `(.L_x_14) ;  /* 0x00000000001c8947 */ /* 0x000fea0003800000 */
[----:B0-----:R-:W0:Y:S02]  /*1040*/  LDC.64 R4, c[0x0][0x5a0] ;  /* 0x00016800ff047b82 */ /* 0x001e240000000a00 */
[----:B0-----:R-:W2:Y:S02]  /*1050*/  LDG.E.64 R4, desc[UR36][R4.64] ;  /* 0x0000002404047981 */ /* 0x001ea4000c1e1b00 */
[----:B--2---:R-:W-:-:S04]  /*1060*/  ISETP.NE.U32.AND P0, PT, R4, RZ, PT ;  /* 0x000000ff0400720c */ /* 0x004fc80003f05070 */
[----:B------:R-:W-:-:S13]  /*1070*/  ISETP.NE.AND.EX P0, PT, R5, RZ, PT, P0 ;  /* 0x000000ff0500720c */ /* 0x000fda0003f05300 */
[----:B------:R-:W-:Y:S05]  /*1080*/  @!P0 BRA `(.L_x_14) ;  /* 0x0000000000088947 */ /* 0x000fea0003800000 */
[----:B-1----:R0:W5:Y:S01]  /*1090*/  LD.E R89, desc[UR36][R4.64] ;  /* 0x0000002404597980 */ /* 0x002162000c101900 */
[----:B------:R-:W-:Y:S05]  /*10a0*/  BRA `(.L_x_15) ;  /* 0x0000000000247947 */ /* 0x000fea0003800000 */
.L_x_14:
[----:B------:R-:W-:Y:S02]  /*10b0*/  ULDC.64 UR4, c[0x0][0x590] ;  /* 0x0001640000047ab9 */ /* 0x000fe40000000a00 */
[----:B------:R-:W-:-:S04]  /*10c0*/  ISETP.NE.U32.AND P0, PT, RZ, UR4, PT ;  /* 0x00000004ff007c0c */ /* 0x000fc8000bf05070 */
[----:B------:R-:W-:-:S13]  /*10d0*/  ISETP.NE.AND.EX P0, PT, RZ, UR5, PT, P0 ;  /* 0x00000005ff007c0c */ /* 0x000fda000bf05300 */
[----:B------:R-:W-:Y:S05]  /*10e0*/  @!P0 BRA `(.L_x_16) ;  /* 0x00000000000c8947 */ /* 0x000fea0003800000 */
[----:B0-----:R-:W1:Y:S02]  /*10f0*/  LDC.64 R4, c[0x0][0x590] ;  /* 0x00016400ff047b82 */ /* 0x001e640000000a00 */
[----:B-1----:R1:W5:Y:S01]  /*1100*/  LDG.E R89, desc[UR36][R4.64] ;  /* 0x0000002404597981 */ /* 0x002362000c1e1900 */
[----:B------:R-:W-:Y:S05]  /*1110*/  BRA `(.L_x_15) ;  /* 0x0000000000087947 */ /* 0x000fea0003800000 */
.L_x_16:
[----:B------:R-:W-:Y:S02]  /*1120*/  ULDC UR4, c[0x0][0x584] ;  /* 0x0001610000047ab9 */ /* 0x000fe40000000800 */
[----:B-1----:R-:W-:-:S07]  /*1130*/  IMAD.U32 R89, RZ, RZ, UR4 ;  /* 0x00000004ff597e24 */ /* 0x002fce000f8e00ff */
.L_x_15:
[----:B------:R-:W-:-:S13]  /*1140*/  LOP3.LUT P0, RZ, R3, 0xff, RZ, 0xc0, !PT ;  /* 0x000000ff03ff7812 */ /* 0x000fda000780c0ff */
[----:B------:R-:W-:Y:S05]  /*1150*/  @!P0 EXIT ;  /* 0x000000000000894d */ /* 0x000fea0003800000 */
[----:B------:R-:W2:Y:S01]  /*1160*/  LDC R92, c[0x0][0x658] ;  /* 0x00019600ff5c7b82 */ /* 0x000ea20000000800 */
[----:B------:R-:W-:Y:S01]  /*1170*/  ULDC.64 UR6, c[0x0][0x288] ;  /* 0x0000a20000067ab9 */ /* 0x000fe20000000a00 */
[----:B------:R-:W-:Y:S01]  /*1180*/  LOP3.LUT R6, R6, 0x1, RZ, 0xc0, !PT ;  /* 0x0000000106067812 */ /* 0x000fe200078ec0ff */
[----:B------:R-:W-:Y:S01]  /*1190*/  UIADD3 UR4, UR7, 0x7f, URZ ;  /* 0x0000007f07047890 */ /* 0x000fe2000fffe03f */
[----:B------:R-:W-:Y:S01]  /*11a0*/  SHF.R.U32.HI R3, RZ, 0x2, R94 ;  /* 0x00000002ff037819 */ /* 0x000fe2000001165e */
[----:B01----:R-:W-:Y:S01]  /*11b0*/  IMAD.MOV.U32 R5, RZ, RZ, -0x1 ;  /* 0xffffffffff057424 */ /* 0x003fe200078e00ff */
[----:B------:R-:W-:Y:S01]  /*11c0*/  SHF.R.U32.HI R0, RZ, 0x1, R0 ;  /* 0x00000001ff007819 */ /* 0x000fe20000011600 */
[----:B------:R-:W-:Y:S01]  /*11d0*/  USHF.R.S32.HI UR5, URZ, 0x1f, UR4 ;  /* 0x0000001f3f057899 */ /* 0x000fe20008011404 */
[----:B------:R-:W0:Y:S01]  /*11e0*/  LDC.64 R90, c[0x0][0x5c8] ;  /* 0x00017200ff5a7b82 */ /* 0x000e220000000a00 */
[----:B------:R-:W-:Y:S01]  /*11f0*/  IMAD.SHL.U32 R22, R6, 0x40, RZ ;  /* 0x0000004006167824 */ /* 0x000fe200078e00ff */
[----:B------:R-:W-:Y:S01]  /*1200*/  LOP3.LUT R3, R3, 0x7, RZ, 0xc0, !PT ;  /* 0x0000000703037812 */ /* 0x000fe200078ec0ff */
[----:B------:R-:W-:Y:S01]  /*1210*/  ULEA.HI UR5, UR5, UR4, URZ, 0x7 ;  /* 0x0000000405057291 */ /* 0x000fe2000f8f383f */
[----:B------:R-:W-:Y:S01]  /*1220*/  LOP3.LUT R0, R0, 0x30, RZ, 0xc0, !PT ;  /* 0x0000003000007812 */ /* 0x000fe200078ec0ff */
[----:B------:R-:W-:Y:S01]  /*1230*/  IMAD.MOV.U32 R7, RZ, RZ, 0x1 ;  /* 0x00000001ff077424 */ /* 0x000fe200078e00ff */
[--C-:B------:R-:W-:Y:S01]  /*1240*/  LOP3.LUT R22, R22, 0x40, R3.reuse, 0xe2, !PT ;  /* 0x0000004016167812 */ /* 0x100fe200078ee203 */
[----:B------:R-:W-:Y:S01]  /*1250*/  USHF.R.S32.HI UR43, URZ, 0x7, UR5 ;  /* 0x000000073f2b7899 */ /* 0x000fe20008011405 */
[----:B------:R-:W1:Y:S01]  /*1260*/  LDC R96, c[0x0][0x600] ;  /* 0x00018000ff607b82 */ /* 0x000e620000000800 */
[----:B------:R-:W-:Y:S01]  /*1270*/  IADD3 R3, RZ, -R0, -R3 ;  /* 0x80000000ff037210 */ /* 0x000fe20007ffe803 */
[----:B------:R-:W-:Y:S01]  /*1280*/  IMAD.U32 R4, RZ, RZ, UR6 ;  /* 0x00000006ff047e24 */ /* 0x000fe2000f8e00ff */
[C---:B------:R-:W-:Y:S01]  /*1290*/  LOP3.LUT R93, R94.reuse, 0x3, RZ, 0xc0, !PT ;  /* 0x000000035e5d7812 */ /* 0x040fe200078ec0ff */
[----:B------:R-:W-:Y:S01]  /*12a0*/  UISETP.LT.AND UP0, UPT, UR43, 0x1, UPT ;  /* 0x000000012b00788c */ /* 0x000fe2000bf01270 */
[----:B------:R-:W-:Y:S01]  /*12b0*/  LOP3.LUT R95, R94, 0x80, RZ, 0xc0, !PT ;  /* 0x000000805e5f7812 */ /* 0x000fe200078ec0ff */
[----:B------:R-:W-:Y:S01]  /*12c0*/  IMAD R3, R6, -0x40, R3 ;  /* 0xffffffc006037824 */ /* 0x000fe200078e0203 */
[----:B------:R-:W-:Y:S01]  /*12d0*/  ULDC UR4, c[0x0][0x284] ;  /* 0x0000a10000047ab9 */ /* 0x000fe20000000800 */
[----:B--2---:R-:W-:Y:S01]  /*12e0*/  SHF.L.U32 R5, R5, R92, RZ ;  /* 0x0000005c05057219 */ /* 0x004fe200000006ff */
[----:B------:R-:W-:Y:S01]  /*12f0*/  USEL UR44, UR43, 0x1, UP0 ;  /* 0x000000012b2c7887 */ /* 0x000fe20008000000 */
[----:B------:R-:W-:Y:S01]  /*1300*/  IMAD R93, R93, -0x2, R4 ;  /* 0xfffffffe5d5d7824 */ /* 0x000fe200078e0204 */
[----:B------:R-:W-:Y:S01]  /*1310*/  LOP3.LUT R22, R22, R0, RZ, 0xfc, !PT ;  /* 0x0000000016167212 */ /* 0x000fe200078efcff */
[----:B------:R-:W-:Y:S01]  /*1320*/  IMAD.SHL.U32 R94, R94, 0x2, RZ ;  /* 0x000000025e5e7824 */ /* 0x000fe200078e00ff */
[----:B------:R-:W-:Y:S01]  /*1330*/  SHF.L.U32 R92, R7, R92, RZ ;  /* 0x0000005c075c7219 */ /* 0x000fe200000006ff */
[----:B------:R-:W-:Y:S01]  /*1340*/  VIADD R98, R3, UR4 ;  /* 0x0000000403627c36 */ /* 0x000fe20008000000 */
[----:B------:R-:W-:Y:S01]  /*1350*/  LOP3.LUT R103, R18, 0x1, RZ, 0xfc, !PT ;  /* 0x0000000112677812 */ /* 0x000fe200078efcff */
[----:B------:R-:W-:Y:S01]  /*1360*/  IMAD.MOV.U32 R23, RZ, RZ, RZ ;  /* 0x000000ffff177224 */ /* 0x000fe200078e00ff */
[C---:B0-----:R-:W-:Y:S01]  /*1370*/  SHF.L.U64.HI R91, R90.reuse, 0x3, R91 ;  /* 0x000000035a5b7819 */ /* 0x041fe2000001025b */
[----:B------:R-:W-:Y:S01]  /*1380*/  IMAD.SHL.U32 R90, R90, 0x8, RZ ;  /* 0x000000085a5a7824 */ /* 0x000fe200078e00ff */
[----:B------:R-:W-:Y:S01]  /*1390*/  SHF.R.U32.HI R95, RZ, 0x7, R95 ;  /* 0x00000007ff5f7819 */ /* 0x000fe2000001165f */
[----:B------:R-:W-:Y:S01]  /*13a0*/  UIADD3 UR44, UR43, -UR44, URZ ;  /* 0x8000002c2b2c7290 */ /* 0x000fe2000fffe03f */
[----:B------:R-:W-:Y:S01]  /*13b0*/  LOP3.LUT R97, RZ, R5, RZ, 0x33, !PT ;  /* 0x00000005ff617212 */ /* 0x000fe200078e33ff */
[----:B------:R-:W-:Y:S01]  /*13c0*/  UMOV UR40, URZ ;  /* 0x0000003f00287c82 */ /* 0x000fe20008000000 */
[----:B------:R-:W-:Y:S01]  /*13d0*/  UMOV UR42, URZ ;  /* 0x0000003f002a7c82 */ /* 0x000fe20008000000 */
[----:B-1----:R-:W-:-:S08]  /*13e0*/  VIADD R96, R96, 0xffffffff ;  /* 0xffffffff60607836 */ /* 0x002fd00000000000 */
.L_x_162:
[----:B0-----:R-:W0:Y:S01]  /*13f0*/  SHFL.IDX PT, R0, R95, RZ, 0x1f ;  /* 0x00001fff5f007589 */ /* 0x001e2200000e0000 */
[----:B-1----:R-:W1:Y:S01]  /*1400*/  S2UR UR7, SR_CgaCtaId ;  /* 0x00000000000779c3 */ /* 0x002e620000008800 */
[----:B------:R-:W-:Y:S01]  /*1410*/  UMOV UR6, 0x400 ;  /* 0x0000040000067882 */ /* 0x000fe20000000000 */
[----:B0-----:R-:W-:Y:S01]  /*1420*/  R2UR UR4, R0 ;  /* 0x00000000000472ca */ /* 0x001fe200000e0000 */
[----:B-1----:R-:W-:-:S12]  /*1430*/  ULEA UR6, UR7, UR6, 0x18 ;  /* 0x0000000607067291 */ /* 0x002fd8000f8ec03f */
[----:B------:R-:W-:-:S04]  /*1440*/  ULEA.HI UR5, UR4, UR4, URZ, 0x1 ;  /* 0x0000000404057291 */ /* 0x000fc8000f8f083f */
[----:B------:R-:W-:-:S04]  /*1450*/  ULOP3.LUT UR5, UR5, 0x7fffe, URZ, 0xc0, !UPT ;  /* 0x0007fffe05057892 */ /* 0x000fc8000f8ec03f */
[----:B------:R-:W-:-:S03]  /*1460*/  UIADD3 UR5, UR4, -UR5, URZ ;  /* 0x8000000504057290 */ /* 0x000fc6000fffe03f */
[----:B------:R-:W-:Y:S01]  /*1470*/  ULDC UR4, c[0x0][0x28c] ;  /* 0x0000a30000047ab9 */ /* 0x000fe20000000800 */
[----:B------:R-:W-:Y:S01]  /*1480*/  ULEA UR5, UR5, UR6, 0xd ;  /* 0x0000000605057291 */ /* 0x000fe2000f8e683f */
[----:B------:R-:W-:-:S03]  /*1490*/  ISETP.LT.AND P0, PT, RZ, UR4, PT ;  /* 0x00000004ff007c0c */ /* 0x000fc6000bf01270 */
[----:B------:R-:W-:-:S04]  /*14a0*/  UIADD3 UR5, UR5, 0x100, URZ ;  /* 0x0000010005057890 */ /* 0x000fc8000fffe03f */
[----:B------:R-:W-:-:S04]  /*14b0*/  USHF.R.U32.HI UR5, URZ, 0x4, UR5 ;  /* 0x000000043f057899 */ /* 0x000fc80008011605 */
[----:B------:R-:W-:-:S04]  /*14c0*/  ULOP3.LUT UR5, UR5, 0x3fff, URZ, 0xc0, !UPT ;  /* 0x00003fff05057892 */ /* 0x000fc8000f8ec03f */
[----:B------:R-:W-:Y:S01]  /*14d0*/  ULOP3.LUT UR45, UR5, 0x10000, URZ, 0xfc, !UPT ;  /* 0x00010000052d7892 */ /* 0x000fe2000f8efc3f */
[----:B--2345:R-:W-:Y:S11]  /*14e0*/  @P0 BRA `(.L_x_17) ;  /* 0x0000000000400947 */ /* 0x03cff60003800000 */
[----:B------:R-:W-:Y:S01]  /*14f0*/  MOV R0, 0x0 ;  /* 0x0000000000007802 */ /* 0x000fe20000000f00 */
[----:B------:R-:W-:Y:S01]  /*1500*/  ULDC.64 UR4, c[0x4][0x68] ;  /* 0x01001a0000047ab9 */ /* 0x000fe20000000a00 */
[----:B------:R-:W-:Y:S01]  /*1510*/  ULDC.64 UR6, c[0x4][0x8] ;  /* 0x0100020000067ab9 */ /* 0x000fe20000000a00 */
[----:B------:R-:W-:Y:S01]  /*1520*/  IMAD.U32 R4, RZ, RZ, UR4 ;  /* 0x00000004ff047e24 */ /* 0x000fe2000f8e00ff */
[----:B------:R0:W1:Y:S01]  /*1530*/  LDC.64 R14, c[0x4][R0] ;  /* 0x01000000000e7b82 */ /* 0x0000620000000a00 */
[----:B------:R-:W-:Y:S01]  /*1540*/  IMAD.U32 R5, RZ, RZ, UR5 ;  /* 0x00000005ff057e24 */ /* 0x000fe2000f8e00ff */
[----:B------:R-:W-:Y:S01]  /*1550*/  ULDC.64 UR4, c[0x4][0x70] ;  /* 0x01001c0000047ab9 */ /* 0x000fe20000000a00 */
[----:B------:R-:W-:Y:S02]  /*1560*/  IMAD.U32 R10, RZ, RZ, UR6 ;  /* 0x00000006ff0a7e24 */ /* 0x000fe4000f8e00ff */
[----:B------:R-:W-:Y:S02]  /*1570*/  IMAD.U32 R6, RZ, RZ, UR4 ;  /* 0x00000004ff067e24 */ /* 0x000fe4000f8e00ff */
[----:B------:R-:W-:-:S02]  /*1580*/  IMAD.U32 R7, RZ, RZ, UR5 ;  /* 0x00000005ff077e24 */ /* 0x000fc4000f8e00ff */
[----:B------:R-:W-:Y:S02]  /*1590*/  IMAD.U32 R11, RZ, RZ, UR7 ;  /* 0x00000007ff0b7e24 */ /* 0x000fe4000f8e00ff */
[----:B------:R-:W-:Y:S02]  /*15a0*/  IMAD.MOV.U32 R8, RZ, RZ, 0x1e1 ;  /* 0x000001e1ff087424 */ /* 0x000fe400078e00ff */
[----:B------:R-:W-:Y:S02]  /*15b0*/  IMAD.MOV.U32 R12, RZ, RZ, 0x1 ;  /* 0x00000001ff0c7424 */ /* 0x000fe400078e00ff */
[----:B0-----:R-:W-:-:S07]  /*15c0*/  IMAD.MOV.U32 R13, RZ, RZ, RZ ;  /* 0x000000ffff0d7224 */ /* 0x001fce00078e00ff */
[----:B------:R-:W-:-:S07]  /*15d0*/  LEPC R20, `(.L_x_17) ;  /* 0x000000001014794e */ /* 0x000fce0000000000 */
[----:B-1---5:R-:W-:Y:S05]  /*15e0*/  CALL.ABS.NOINC R14 ;  /* 0x000000000e007343 */ /* 0x022fea0003c00000 */
.L_x_17:
[----:B------:R-:W-:-:S13]  /*15f0*/  ISETP.NE.AND P0, PT, R103, 0x3, PT ;  /* 0x000000036700780c */ /* 0x000fda0003f05270 */
[----:B------:R-:W-:Y:S05]  /*1600*/  @!P0 BRA `(.L_x_18) ;  /* 0x0000000000048947 */ /* 0x000fea0003800000 */
[----:B------:R-:W-:Y:S01]  /*1610*/  BPT.TRAP 0x1 ;  /* 0x000000040000795c */ /* 0x000fe20000300000 */
.L_x_18:
[----:B------:R-:W0:Y:S01]  /*1620*/  S2UR UR5, SR_CgaCtaId ;  /* 0x00000000000579c3 */ /* 0x000e220000008800 */
[----:B------:R-:W-:Y:S01]  /*1630*/  UMOV UR4, 0x400 ;  /* 0x0000040000047882 */ /* 0x000fe20000000000 */
[----:B------:R-:W-:Y:S02]  /*1640*/  IMAD.U32 R0, RZ, RZ, UR40 ;  /* 0x00000028ff007e24 */ /* 0x000fe4000f8e00ff */
[----:B------:R-:W-:-:S03]  /*1650*/  IMAD.U32 R3, RZ, RZ, UR42 ;  /* 0x0000002aff037e24 */ /* 0x000fc6000f8e00ff */
[----:B------:R-:W-:Y:S01]  /*1660*/  SHF.L.U32 R0, R0, 0x1f, RZ ;  /* 0x0000001f00007819 */ /* 0x000fe200000006ff */
[----:B0-----:R-:W-:-:S06]  /*1670*/  ULEA UR4, UR5, UR4, 0x18 ;  /* 0x0000000405047291 */ /* 0x001fcc000f8ec03f */
[----:B------:R-:W-:-:S04]  /*1680*/  IMAD.U32 R6, RZ, RZ, UR4 ;  /* 0x00000004ff067e24 */ /* 0x000fc8000f8e00ff */
[----:B------:R-:W-:-:S04]  /*1690*/  IMAD R3, R3, 0x8, R6 ;  /* 0x0000000803037824 */ /* 0x000fc800078e0206 */
[----:B------:R0:W1:Y:S01]  /*16a0*/  SYNCS.PHASECHK.TRANS64.TRYWAIT P1, [R3+URZ], R0 ;  /* 0x00000000030075a7 */ /* 0x000062000802017f */
[----:B------:R-:W-:Y:S05]  /*16b0*/  @!P0 BRA `(.L_x_19) ;  /* 0x0000000000048947 */ /* 0x000fea0003800000 */
[----:B------:R-:W-:Y:S01]  /*16c0*/  BPT.TRAP 0x1 ;  /* 0x000000040000795c */ /* 0x000fe20000300000 */
.L_x_19:
[----:B------:R-:W-:-:S05]  /*16d0*/  IMAD.U32 R4, RZ, RZ, UR44 ;  /* 0x0000002cff047e24 */ /* 0x000fca000f8e00ff */
[----:B------:R-:W-:Y:S01]  /*16e0*/  ISETP.GE.AND P2, PT, R4, 0x1, PT ;  /* 0x000000010400780c */ /* 0x000fe20003f46270 */
[----:B-1----:R-:W-:-:S12]  /*16f0*/  @P1 BRA `(.L_x_20) ;  /* 0x0000000000081947 */ /* 0x002fd80003800000 */
[----:B------:R-:W1:Y:S02]  /*1700*/  SYNCS.PHASECHK.TRANS64.TRYWAIT P1, [R3+URZ], R0 ;  /* 0x00000000030075a7 */ /* 0x000e64000802017f */
[----:B-1----:R-:W-:Y:S05]  /*1710*/  @!P1 BRA `(.L_x_21) ;  /* 0x00000068004c9947 */ /* 0x002fea0003800000 */
.L_x_20:
[----:B------:R-:W-:Y:S05]  /*1720*/  WARPSYNC.ALL ;  /* 0x0000000000007948 */ /* 0x000fea0003800000 */
[----:B------:R-:W-:Y:S01]  /*1730*/  R2UR UR4, R6 ;  /* 0x00000000060472ca */ /* 0x000fe200000e0000 */
[----:B------:R-:W-:Y:S01]  /*1740*/  ULEA UR5, UR42, UR45, 0xb ;  /* 0x0000002d2a057291 */ /* 0x000fe2000f8e583f */
[----:B------:R-:W-:Y:S01]  /*1750*/  WARPGROUP.ARRIVE ;  /* 0x00000000000079c5 */ /* 0x000fe20000000000 */
[----:B------:R-:W-:Y:S01]  /*1760*/  UMOV UR9, 0x40000040 ;  /* 0x4000004000097882 */ /* 0x000fe20000000000 */
[----:B------:R-:W-:-:S04]  /*1770*/  UMOV UR11, 0x40000040 ;  /* 0x40000040000b7882 */ /* 0x000fc80000000000 */
[----:B------:R-:W-:-:S05]  /*1780*/  UMOV UR8, UR5 ;  /* 0x0000000500087c82 */ /* 0x000fca0008000000 */
[----:B------:R-:W-:-:S04]  /*1790*/  UIADD3 UR4, UR4, 0x18100, URZ ;  /* 0x0001810004047890 */ /* 0x000fc8000fffe03f */
[----:B------:R-:W-:-:S04]  /*17a0*/  USHF.R.U32.HI UR4, URZ, 0x4, UR4 ;  /* 0x000000043f047899 */ /* 0x000fc80008011604 */
[----:B------:R-:W-:-:S04]  /*17b0*/  ULOP3.LUT UR4, UR4, 0x3fff, URZ, 0xc0, !UPT ;  /* 0x00003fff04047892 */ /* 0x000fc8000f8ec03f */
[----:B------:R-:W-:-:S04]  /*17c0*/  ULOP3.LUT UR4, UR4, 0x10000, URZ, 0xfc, !UPT ;  /* 0x0001000004047892 */ /* 0x000fc8000f8efc3f */
[----:B------:R-:W-:-:S07]  /*17d0*/  ULEA UR6, UR42, UR4, 0xb ;  /* 0x000000042a067291 */ /* 0x000fce000f8e583f */
[----:B------:R-:W-:Y:S02]  /*17e0*/  UMOV UR10, UR6 ;  /* 0x00000006000a7c82 */ /* 0x000fe40008000000 */
[----:B------:R-:W-:Y:S01]  /*17f0*/  HGMMA.64x128x16.F32 R24, gdesc[UR8], RZ, !UPT, gsb0 ;  /* 0x01e00000081879f0 */ /* 0x000fe2000c0008ff */
[----:B------:R-:W-:Y:S02]  /*1800*/  UIADD3 UR8, UR5, 0x2, URZ ;  /* 0x0000000205087890 */ /* 0x000fe4000fffe03f */
[----:B------:R-:W-:Y:S01]  /*1810*/  UIADD3 UR10, UR6, 0x2, URZ ;  /* 0x00000002060a7890 */ /* 0x000fe2000fffe03f */
[----:B------:R-:W-:Y:S01]  /*1820*/  UMOV UR9, 0x40000040 ;  /* 0x4000004000097882 */ /* 0x000fe20000000000 */
[----:B------:R-:W-:Y:S01]  /*1830*/  UMOV UR11, 0x40000040 ;  /* 0x40000040000b7882 */ /* 0x000fe20000000000 */
[----:B------:R-:W-:Y:S02]  /*1840*/  WARPGROUP.DEPBAR.LE gsb0, 0x0 ;  /* 0x00008000000079c5 */ /* 0x000fe40000010000 */
[----:B------:R-:W-:-:S06]  /*1850*/  WARPGROUP.ARRIVE ;  /* 0x00000000000079c5 */ /* 0x000fcc0000000000 */
[----:B------:R-:W-:Y:S01]  /*1860*/  HGMMA.64x128x16.F32 R24, gdesc[UR8], R24, gsb0 ;  /* 0x01e00000081879f0 */ /* 0x000fe20008000818 */
        /* <DEDUP_REMOVED lines=41> */
[----:B------:R-:W-:Y:S03]  /*1b00*/  HGMMA.64x128x16.F32 R24, gdesc[UR8], R24, gsb0 ;  /* 0x01e00000081879f0 */ /* 0x000fe60008000818 */
[----:B------:R-:W-:Y:S02]  /*1b10*/  WARPGROUP.DEPBAR.LE gsb0, 0x0 ;  /* 0x00008000000079c5 */ /* 0x000fe40000010000 */
[----:B------:R-:W-:Y:S05]  /*1b20*/  @!P2 BRA `(.L_x_22) ;  /* 0x000000040098a947 */ /* 0x000fea0003800000 */
[----:B------:R-:W-:Y:S01]  /*1b30*/  UIADD3 UR5, UR42, 0x1, URZ ;  /* 0x000000012a057890 */ /* 0x000fe2000fffe03f */
[----:B01----:R-:W-:Y:S02]  /*1b40*/  IMAD.U32 R0, RZ, RZ, UR44 ;  /* 0x0000002cff007e24 */ /* 0x003fe4000f8e00ff */
[----:B------:R-:W-:Y:S01]  /*1b50*/  IMAD.U32 R3, RZ, RZ, UR42 ;  /* 0x0000002aff037e24 */ /* 0x000fe2000f8e00ff */
[----:B------:R-:W-:-:S04]  /*1b60*/  UISETP.NE.AND UP0, UPT, UR5, 0x3, UPT ;  /* 0x000000030500788c */ /* 0x000fc8000bf05270 */
[----:B------:R-:W-:Y:S02]  /*1b70*/  USEL UR6, URZ, 0x1, UP0 ;  /* 0x000000013f067887 */ /* 0x000fe40008000000 */
[----:B------:R-:W-:Y:S02]  /*1b80*/  USEL UR5, UR5, URZ, UP0 ;  /* 0x0000003f05057287 */ /* 0x000fe40008000000 */
[----:B------:R-:W-:-:S06]  /*1b90*/  ULOP3.LUT UR6, UR40, UR6, URZ, 0x3c, !UPT ;  /* 0x0000000628067292 */ /* 0x000fcc000f8e3c3f */
[----:B------:R-:W-:-:S07]  /*1ba0*/  IMAD.U32 R7, RZ, RZ, UR6 ;  /* 0x00000006ff077e24 */ /* 0x000fce000f8e00ff */
.L_x_29:
[----:B------:R-:W-:Y:S05]  /*1bb0*/  @!P0 BRA `(.L_x_23) ;  /* 0x0000000000048947 */ /* 0x000fea0003800000 */
[----:B------:R-:W-:Y:S01]  /*1bc0*/  BPT.TRAP 0x1 ;  /* 0x000000040000795c */ /* 0x000fe20000300000 */
.L_x_23:
[----:B------:R-:W0:Y:S01]  /*1bd0*/  S2UR UR7, SR_CgaCtaId ;  /* 0x00000000000779c3 */ /* 0x000e220000008800 */
[----:B------:R-:W-:Y:S01]  /*1be0*/  UMOV UR6, 0x400 ;  /* 0x0000040000067882 */ /* 0x000fe20000000000 */
[----:B------:R-:W-:Y:S01]  /*1bf0*/  IMAD.U32 R5, RZ, RZ, UR5 ;  /* 0x00000005ff057e24 */ /* 0x000fe2000f8e00ff */
[----:B------:R-:W-:Y:S01]  /*1c00*/  SHF.L.U32 R4, R7, 0x1f, RZ ;  /* 0x0000001f07047819 */ /* 0x000fe200000006ff */
[----:B0-----:R-:W-:-:S06]  /*1c10*/  ULEA UR6, UR7, UR6, 0x18 ;  /* 0x0000000607067291 */ /* 0x001fcc000f8ec03f */
[----:B------:R-:W-:-:S04]  /*1c20*/  IMAD.U32 R6, RZ, RZ, UR6 ;  /* 0x00000006ff067e24 */ /* 0x000fc8000f8e00ff */
[----:B------:R-:W-:-:S04]  /*1c30*/  IMAD R5, R5, 0x8, R6 ;  /* 0x0000000805057824 */ /* 0x000fc800078e0206 */
[----:B------:R0:W1:Y:S01]  /*1c40*/  SYNCS.PHASECHK.TRANS64.TRYWAIT P1, [R5+URZ], R4 ;  /* 0x00000004050075a7 */ /* 0x000062000802017f */
[----:B------:R-:W-:Y:S05]  /*1c50*/  @!P0 BRA `(.L_x_24) ;  /* 0x0000000000048947 */ /* 0x000fea0003800000 */
[----:B------:R-:W-:Y:S01]  /*1c60*/  BPT.TRAP 0x1 ;  /* 0x000000040000795c */ /* 0x000fe20000300000 */
.L_x_24:
[----:B-1----:R-:W-:Y:S05]  /*1c70*/  @P1 BRA `(.L_x_25) ;  /* 0x0000000000081947 */ /* 0x002fea0003800000 */
[----:B------:R-:W1:Y:S02]  /*1c80*/  SYNCS.PHASECHK.TRANS64.TRYWAIT P1, [R5+URZ], R4 ;  /* 0x00000004050075a7 */ /* 0x000e64000802017f */
[----:B-1----:R-:W-:Y:S05]  /*1c90*/  @!P1 BRA `(.L_x_26) ;  /* 0x0000006400009947 */ /* 0x002fea0003800000 */
.L_x_25:
[----:B------:R-:W-:Y:S01]  /*1ca0*/  ULEA UR6, UR5, UR45, 0xb ;  /* 0x0000002d05067291 */ /* 0x000fe2000f8e583f */
[----:B------:R-:W-:Y:S01]  /*1cb0*/  WARPGROUP.ARRIVE ;  /* 0x00000000000079c5 */ /* 0x000fe20000000000 */
[----:B------:R-:W-:Y:S01]  /*1cc0*/  ULEA UR7, UR5, UR4, 0xb ;  /* 0x0000000405077291 */ /* 0x000fe2000f8e583f */
[----:B------:R-:W-:Y:S01]  /*1cd0*/  UMOV UR9, 0x40000040 ;  /* 0x4000004000097882 */ /* 0x000fe20000000000 */
[----:B------:R-:W-:-:S03]  /*1ce0*/  UMOV UR11, 0x40000040 ;  /* 0x40000040000b7882 */ /* 0x000fc60000000000 */
[----:B------:R-:W-:Y:S02]  /*1cf0*/  UMOV UR8, UR6 ;  /* 0x0000000600087c82 */ /* 0x000fe40008000000 */
[----:B------:R-:W-:Y:S02]  /*1d00*/  UMOV UR10, UR7 ;  /* 0x00000007000a7c82 */ /* 0x000fe40008000000 */
[----:B------:R-:W-:Y:S01]  /*1d10*/  HGMMA.64x128x16.F32 R24, gdesc[UR8], R24, gsb0 ;  /* 0x01e00000081879f0 */ /* 0x000fe20008000818 */
[----:B------:R-:W-:Y:S02]  /*1d20*/  UIADD3 UR8, UR6, 0x2, URZ ;  /* 0x0000000206087890 */ /* 0x000fe4000fffe03f */
[----:B------:R-:W-:Y:S01]  /*1d30*/  UIADD3 UR10, UR7, 0x2, URZ ;  /* 0x00000002070a7890 */ /* 0x000fe2000fffe03f */
[----:B------:R-:W-:Y:S01]  /*1d40*/  UMOV UR9, 0x40000040 ;  /* 0x4000004000097882 */ /* 0x000fe20000000000 */
[----:B------:R-:W-:Y:S01]  /*1d50*/  UMOV UR11, 0x40000040 ;  /* 0x40000040000b7882 */ /* 0x000fe20000000000 */
[----:B------:R-:W-:-:S02]  /*1d60*/  WARPGROUP.DEPBAR.LE gsb0, 0x0 ;  /* 0x00008000000079c5 */ /* 0x000fc40000010000 */
        /* <DEDUP_REMOVED lines=46> */
[----:B------:R-:W-:Y:S01]  /*2050*/  BPT.TRAP 0x1 ;  /* 0x000000040000795c */ /* 0x000fe20000300000 */
.L_x_27:
[----:B------:R-:W-:-:S13]  /*2060*/  ISETP.NE.AND P1, PT, R102, RZ, PT ;  /* 0x000000ff6600720c */ /* 0x000fda0003f25270 */
[----:B01----:R-:W-:-:S04]  /*2070*/  @P1 IMAD R4, R3, 0x8, R6 ;  /* 0x0000000803041824 */ /* 0x003fc800078e0206 */
[----:B------:R-:W-:-:S05]  /*2080*/  @P1 VIADD R4, R4, 0x18 ;  /* 0x0000001804041836 */ /* 0x000fca0000000000 */
[----:B------:R-:W-:-:S04]  /*2090*/  @P1 PRMT R4, R19, 0x654, R4 ;  /* 0x0000065413041816 */ /* 0x000fc80000000004 */
[----:B------:R0:W-:Y:S01]  /*20a0*/  @P1 SYNCS.ARRIVE.TRANS64.RED.A1T0 RZ, [R4+URZ], RZ ;  /* 0x000000ff04ff19a7 */ /* 0x0001e2000810043f */
[----:B------:R-:W-:-:S13]  /*20b0*/  ISETP.GT.U32.AND P1, PT, R18, 0x1, PT ;  /* 0x000000011200780c */ /* 0x000fda0003f24070 */
[----:B0-----:R-:W-:Y:S05]  /*20c0*/  @P1 BRA `(.L_x_28) ;  /* 0x0000000000041947 */ /* 0x001fea0003800000 */
[----:B------:R-:W-:Y:S01]  /*20d0*/  BPT.TRAP 0x1 ;  /* 0x000000040000795c */ /* 0x000fe20000300000 */
.L_x_28:
[----:B------:R-:W-:Y:S01]  /*20e0*/  UIADD3 UR5, UR5, 0x1, URZ ;  /* 0x0000000105057890 */ /* 0x000fe2000fffe03f */
[C---:B------:R-:W-:Y:S01]  /*20f0*/  ISETP.GT.AND P2, PT, R0.reuse, 0x1, PT ;  /* 0x000000010000780c */ /* 0x040fe20003f44270 */
[----:B------:R-:W-:Y:S02]  /*2100*/  VIADD R3, R3, 0x1 ;  /* 0x0000000103037836 */ /* 0x000fe40000000000 */
[----:B------:R-:W-:Y:S01]  /*2110*/  UISETP.NE.AND UP0, UPT, UR5, 0x3, UPT ;  /* 0x000000030500788c */ /* 0x000fe2000bf05270 */
[----:B------:R-:W-:Y:S02]  /*2120*/  VIADD R0, R0, 0xffffffff ;  /* 0xffffffff00007836 */ /* 0x000fe40000000000 */
[C---:B------:R-:W-:Y:S01]  /*2130*/  ISETP.NE.AND P1, PT, R3.reuse, 0x3, PT ;  /* 0x000000030300780c */ /* 0x040fe20003f25270 */
[----:B------:R-:W-:Y:S02]  /*2140*/  USEL UR6, URZ, 0x1, UP0 ;  /* 0x000000013f067887 */ /* 0x000fe40008000000 */
[----:B------:R-:W-:Y:S01]  /*2150*/  USEL UR5, UR5, URZ, UP0 ;  /* 0x0000003f05057287 */ /* 0x000fe20008000000 */
[----:B------:R-:W-:-:S03]  /*2160*/  SEL R3, R3, RZ, P1 ;  /* 0x000000ff03037207 */ /* 0x000fc60000800000 */
[----:B------:R-:W-:Y:S01]  /*2170*/  LOP3.LUT R7, R7, UR6, RZ, 0x3c, !PT ;  /* 0x0000000607077c12 */ /* 0x000fe2000f8e3cff */
[----:B------:R-:W-:Y:S07]  /*2180*/  @P2 BRA `(.L_x_29) ;  /* 0xfffffff800882947 */ /* 0x000fee000383ffff */
.L_x_22:
[----:B01----:R-:W0:Y:S02]  /*2190*/  LDC R0, c[0x0][0x28c] ;  /* 0x0000a300ff007b82 */ /* 0x003e240000000800 */
[----:B0-----:R-:W-:-:S13]  /*21a0*/  ISETP.GE.AND P1, PT, R0, 0x1, PT ;  /* 0x000000010000780c */ /* 0x001fda0003f26270 */
[----:B------:R-:W-:Y:S05]  /*21b0*/  @!P1 BRA `(.L_x_30) ;  /* 0x0000000000449947 */ /* 0x000fea0003800000 */
[----:B------:R-:W-:Y:S05]  /*21c0*/  @!P0 BRA `(.L_x_31) ;  /* 0x0000000000048947 */ /* 0x000fea0003800000 */
[----:B------:R-:W-:Y:S01]  /*21d0*/  BPT.TRAP 0x1 ;  /* 0x000000040000795c */ /* 0x000fe20000300000 */
.L_x_31:
[----:B------:R-:W-:-:S13]  /*21e0*/  ISETP.NE.AND P0, PT, R102, RZ, PT ;  /* 0x000000ff6600720c */ /* 0x000fda0003f05270 */
[----:B------:R-:W-:-:S05]  /*21f0*/  VOTEU.ANY UP0, P0 ;  /* 0x00000000003f7886 */ /* 0x000fca0000000100 */
[----:B------:R-:W-:-:S06]  /*2200*/  @UP0 UIADD3 UR4, UR44, UR42, URZ ;  /* 0x0000002a2c040290 */ /* 0x000fcc000fffe03f */
[----:B------:R-:W-:Y:S02]  /*2210*/  IMAD.U32 R4, RZ, RZ, UR4 ;  /* 0x00000004ff047e24 */ /* 0x000fe4000f8e00ff */
[----:B------:R-:W-:Y:S02]  /*2220*/  IMAD.U32 R3, RZ, RZ, UR4 ;  /* 0x00000004ff037e24 */ /* 0x000fe4000f8e00ff */
[----:B------:R-:W-:-:S05]  /*2230*/  @P0 IMAD.WIDE.U32 R4, R4, -0x55555555, RZ ;  /* 0xaaaaaaab04040825 */ /* 0x000fca00078e00ff */
[----:B------:R-:W-:-:S05]  /*2240*/  @P0 SHF.R.U32.HI R0, RZ, 0x1, R5 ;  /* 0x00000001ff000819 */ /* 0x000fca0000011605 */
[----:B------:R-:W-:-:S04]  /*2250*/  @P0 IMAD R0, R0, -0x3, R3 ;  /* 0xfffffffd00000824 */ /* 0x000fc800078e0203 */
[----:B------:R-:W-:-:S04]  /*2260*/  @P0 IMAD R0, R0, 0x8, R6 ;  /* 0x0000000800000824 */ /* 0x000fc800078e0206 */
[----:B------:R-:W-:-:S05]  /*2270*/  @P0 VIADD R0, R0, 0x18 ;  /* 0x0000001800000836 */ /* 0x000fca0000000000 */
[----:B------:R-:W-:-:S04]  /*2280*/  @P0 PRMT R0, R19, 0x654, R0 ;  /* 0x0000065413000816 */ /* 0x000fc80000000000 */
[----:B------:R0:W-:Y:S01]  /*2290*/  @P0 SYNCS.ARRIVE.TRANS64.RED.A1T0 RZ, [R0+URZ], RZ ;  /* 0x000000ff00ff09a7 */ /* 0x0001e2000810043f */
[----:B------:R-:W-:-:S13]  /*22a0*/  ISETP.GT.U32.AND P0, PT, R18, 0x1, PT ;  /* 0x000000011200780c */ /* 0x000fda0003f04070 */
[----:B0-----:R-:W-:Y:S05]  /*22b0*/  @P0 BRA `(.L_x_30) ;  /* 0x0000000000040947 */ /* 0x001fea0003800000 */
[----:B------:R-:W-:Y:S01]  /*22c0*/  BPT.TRAP 0x1 ;  /* 0x000000040000795c */ /* 0x000fe20000300000 */
.L_x_30:
[----:B------:R-:W-:Y:S01]  /*22d0*/  IMAD.SHL.U32 R3, R100, 0x80, RZ ;  /* 0x0000008064037824 */ /* 0x000fe200078e00ff */
[----:B------:R-:W-:Y:S01]  /*22e0*/  UIADD3 UR42, UR43, UR42, URZ ;  /* 0x0000002a2b2a7290 */ /* 0x000fe2000fffe03f */
[----:B------:R-:W-:Y:S01]  /*22f0*/  SHF.R.S32.HI R13, RZ, 0x1f, R99 ;  /* 0x0000001fff0d7819 */ /* 0x000fe20000011463 */
[----:B------:R-:W-:Y:S01]  /*2300*/  UISETP.GE.U32.AND UP1, UPT, UR43, 0x3, UPT ;  /* 0x000000032b00788c */ /* 0x000fe2000bf26070 */
[----:B------:R-:W-:Y:S01]  /*2310*/  IMAD.SHL.U32 R7, R101, 0x80, RZ ;  /* 0x0000008065077824 */ /* 0x000fe200078e00ff */
[----:B------:R-:W-:Y:S01]  /*2320*/  ULDC UR7, c[0x0][0x288] ;  /* 0x0000a20000077ab9 */ /* 0x000fe20000000800 */
[C---:B------:R-:W-:Y:S01]  /*2330*/  LOP3.LUT R8, R3.reuse, 0x6, R94, 0xf8, !PT ;  /* 0x0000000603087812 */ /* 0x040fe200078ef85e */
[----:B------:R-:W-:Y:S01]  /*2340*/  UISETP.GT.U32.AND UP0, UPT, UR42, 0x2, UPT ;  /* 0x000000022a00788c */ /* 0x000fe2000bf04070 */
[----:B------:R-:W-:Y:S01]  /*2350*/  ISETP.GE.AND P0, PT, R3, UR7, PT ;  /* 0x0000000703007c0c */ /* 0x000fe2000bf06270 */
[----:B------:R-:W-:Y:S01]  /*2360*/  ULDC.64 UR4, c[0x0][0x5d0] ;  /* 0x0001740000047ab9 */ /* 0x000fe20000000a00 */
[--C-:B------:R-:W-:Y:S01]  /*2370*/  SHF.R.S32.HI R9, RZ, 0x1f, R8.reuse ;  /* 0x0000001fff097819 */ /* 0x100fe20000011408 */
[----:B------:R-:W-:Y:S01]  /*2380*/  ULDC UR10, c[0x0][0x284] ;  /* 0x0000a100000a7ab9 */ /* 0x000fe20000000800 */
[----:B------:R-:W-:Y:S01]  /*2390*/  IMAD R0, R13, UR4, RZ ;  /* 0x000000040d007c24 */ /* 0x000fe2000f8e02ff */
[----:B------:R-:W-:Y:S01]  /*23a0*/  UISETP.LT.U32.AND UP0, UPT, UR43, 0x3, UP0 ;  /* 0x000000032b00788c */ /* 0x000fe20008701070 */
[----:B------:R-:W-:Y:S01]  /*23b0*/  ISETP.GE.OR P0, PT, R7, UR10, P0 ;  /* 0x0000000a07007c0c */ /* 0x000fe20008706670 */
[----:B------:R-:W-:Y:S01]  /*23c0*/  IMAD.WIDE.U32 R4, R99, UR4, R8 ;  /* 0x0000000463047c25 */ /* 0x000fe2000f8e0008 */
[----:B------:R-:W-:Y:S01]  /*23d0*/  ULDC.64 UR8, c[0x0][0x5c8] ;  /* 0x0001720000087ab9 */ /* 0x000fe20000000a00 */
[----:B------:R-:W-:-:S02]  /*23e0*/  USEL UR6, URZ, 0x1, !UP0 ;  /* 0x000000013f067887 */ /* 0x000fc4000c000000 */
[----:B------:R-:W-:Y:S01]  /*23f0*/  IMAD R11, R99, UR5, R0 ;  /* 0x00000005630b7c24 */ /* 0x000fe2000f8e0200 */
[----:B------:R-:W-:Y:S01]  /*2400*/  @UP1 UIMAD.WIDE.U32 UR4, UR42, -0x55555555, URZ ;  /* 0xaaaaaaab2a0418a5 */ /* 0x000fe2000f8e003f */
[----:B------:R-:W-:Y:S01]  /*2410*/  IMAD.WIDE R100, R101, 0x80, R22 ;  /* 0x0000008065647825 */ /* 0x000fe200078e0216 */
[----:B------:R-:W-:Y:S02]  /*2420*/  ULOP3.LUT UR40, UR40, UR6, URZ, 0x3c, !UPT ;  /* 0x0000000628287292 */ /* 0x000fe4000f8e3c3f */
[----:B------:R-:W-:Y:S01]  /*2430*/  @UP1 USHF.R.U32.HI UR4, URZ, 0x1, UR5 ;  /* 0x000000013f041899 */ /* 0x000fe20008011605 */
[----:B------:R-:W-:Y:S02]  /*2440*/  IMAD.IADD R5, R5, 0x1, R11 ;  /* 0x0000000105057824 */ /* 0x000fe400078e020b */
[----:B------:R-:W-:Y:S01]  /*2450*/  IMAD R11, R101, UR8, RZ ;  /* 0x00000008650b7c24 */ /* 0x000fe2000f8e02ff */
[----:B------:R-:W-:Y:S01]  /*2460*/  @UP1 ULOP3.LUT UR40, UR40, 0x1, UR4, 0x78, !UPT ;  /* 0x0000000128281892 */ /* 0x000fe2000f8e7804 */
[----:B------:R-:W-:-:S04]  /*2470*/  IMAD.WIDE.U32 R104, R100, UR8, R4 ;  /* 0x0000000864687c25 */ /* 0x000fc8000f8e0004 */
[----:B------:R-:W-:Y:S02]  /*2480*/  IMAD R11, R100, UR9, R11 ;  /* 0x00000009640b7c24 */ /* 0x000fe4000f8e020b */
[----:B------:R-:W-:Y:S01]  /*2490*/  IMAD.MOV.U32 R0, RZ, RZ, -0x1 ;  /* 0xffffffffff007424 */ /* 0x000fe200078e00ff */
[----:B------:R-:W-:Y:S06]  /*24a0*/  @P0 BRA `(.L_x_32) ;  /* 0x0000004000040947 */ /* 0x000fec0003800000 */
[----:B-----5:R-:W-:Y:S01]  /*24b0*/  FSETP.NEU.AND P1, PT, R89, RZ, PT ;  /* 0x000000ff5900720b */ /* 0x020fe20003f2d000 */
[----:B------:R-:W-:Y:S01]  /*24c0*/  IMAD.IADD R4, R93, 0x1, -R3 ;  /* 0x000000015d047824 */ /* 0x000fe200078e0a03 */
[----:B------:R-:W-:Y:S01]  /*24d0*/  BSSY B0, `(.L_x_32) ;  /* 0x00003fe000007945 */ /* 0x000fe20003800000 */
[----:B------:R-:W-:Y:S02]  /*24e0*/  IMAD.IADD R3, R98, 0x1, -R7 ;  /* 0x0000000162037824 */ /* 0x000fe400078e0a07 */
[----:B------:R-:W-:Y:S01]  /*24f0*/  IMAD.IADD R115, R105, 0x1, R11 ;  /* 0x0000000169737824 */ /* 0x000fe200078e020b */
[----:B------:R-:W-:-:S04]  /*2500*/  ISETP.GT.AND P0, PT, R4, RZ, PT ;  /* 0x000000ff0400720c */ /* 0x000fc80003f04270 */
[----:B------:R-:W-:-:S03]  /*2510*/  ISETP.GT.AND P3, PT, R3, RZ, P0 ;  /* 0x000000ff0300720c */ /* 0x000fc60000764270 */
[----:B------:R-:W-:Y:S10]  /*2520*/  @!P1 BRA `(.L_x_33) ;  /* 0x0000002c00289947 */ /* 0x000ff40003800000 */
[----:B------:R-:W0:Y:S01]  /*2530*/  LDC.64 R108, c[0x0][0x5b8] ;  /* 0x00016e00ff6c7b82 */ /* 0x000e220000000a00 */
[----:B------:R-:W-:-:S07]  /*2540*/  ULDC.64 UR4, c[0x0][0x5c0] ;  /* 0x0001700000047ab9 */ /* 0x000fce0000000a00 */
[----:B------:R-:W1:Y:S08]  /*2550*/  LDC.64 R110, c[0x0][0x5b0] ;  /* 0x00016c00ff6e7b82 */ /* 0x000e700000000a00 */
[----:B------:R-:W2:Y:S01]  /*2560*/  LDC.64 R112, c[0x0][0x5a8] ;  /* 0x00016a00ff707b82 */ /* 0x000ea20000000a00 */
[-C--:B0-----:R-:W-:Y:S02]  /*2570*/  IMAD R6, R13, R108.reuse, RZ ;  /* 0x0000006c0d067224 */ /* 0x081fe400078e02ff */
[----:B------:R-:W-:-:S04]  /*2580*/  IMAD.WIDE.U32 R106, R99, R108, R8 ;  /* 0x0000006c636a7225 */ /* 0x000fc800078e0008 */
[----:B------:R-:W-:Y:S02]  /*2590*/  IMAD R105, R99, R109, R6 ;  /* 0x0000006d63697224 */ /* 0x000fe400078e0206 */
[-C--:B-1----:R-:W-:Y:S02]  /*25a0*/  IMAD R5, R101, R110.reuse, RZ ;  /* 0x0000006e65057224 */ /* 0x082fe400078e02ff */
[----:B------:R-:W-:Y:S02]  /*25b0*/  IMAD.IADD R13, R107, 0x1, R105 ;  /* 0x000000016b0d7824 */ /* 0x000fe400078e0269 */
[----:B------:R-:W-:Y:S02]  /*25c0*/  IMAD.MOV.U32 R12, RZ, RZ, R106 ;  /* 0x000000ffff0c7224 */ /* 0x000fe400078e006a */
[C---:B------:R-:W-:Y:S02]  /*25d0*/  IMAD R109, R100.reuse, R111, R5 ;  /* 0x0000006f646d7224 */ /* 0x040fe400078e0205 */
[----:B------:R-:W-:-:S04]  /*25e0*/  IMAD.WIDE.U32 R6, R100, R110, R12 ;  /* 0x0000006e64067225 */ /* 0x000fc800078e000c */
[----:B------:R-:W-:Y:S01]  /*25f0*/  IMAD.IADD R5, R7, 0x1, R109 ;  /* 0x0000000107057824 */ /* 0x000fe200078e026d */
[----:B--2---:R-:W-:-:S04]  /*2600*/  LEA R14, P1, R6, R112, 0x1 ;  /* 0x00000070060e7211 */ /* 0x004fc800078208ff */
[----:B------:R-:W-:-:S05]  /*2610*/  LEA.HI.X R15, R6, R113, R5, 0x1, P1 ;  /* 0x00000071060f7211 */ /* 0x000fca00008f0c05 */
[----:B------:R0:W2:Y:S01]  /*2620*/  @P3 LDG.E.LTC128B.U16 R5, desc[UR36][R14.64] ;  /* 0x000000240e053981 */ /* 0x0000a2000c1e1520 */
[----:B------:R-:W-:Y:S01]  /*2630*/  IMAD.WIDE.U32 R6, R100, R110, R8 ;  /* 0x0000006e64067225 */ /* 0x000fe200078e0008 */
[----:B------:R-:W-:Y:S03]  /*2640*/  BSSY B1, `(.L_x_34) ;  /* 0x0000013000017945 */ /* 0x000fe60003800000 */
[----:B------:R-:W-:Y:S02]  /*2650*/  IMAD.IADD R7, R109, 0x1, R7 ;  /* 0x000000016d077824 */ /* 0x000fe400078e0207 */
[----:B------:R-:W-:Y:S01]  /*2660*/  IMAD.WIDE.U32 R20, R99, R108, R6 ;  /* 0x0000006c63147225 */ /* 0x000fe200078e0006 */
[----:B0-----:R-:W-:-:S03]  /*2670*/  SHF.L.U64.HI R15, R110, 0x3, R111 ;  /* 0x000000036e0f7819 */ /* 0x001fc6000001026f */
[----:B------:R-:W-:Y:S01]  /*2680*/  IMAD.IADD R7, R105, 0x1, R21 ;  /* 0x0000000169077824 */ /* 0x000fe200078e0215 */
[----:B------:R-:W-:Y:S01]  /*2690*/  LEA R6, P4, R20, R112, 0x1 ;  /* 0x0000007014067211 */ /* 0x000fe200078808ff */
[----:B------:R-:W-:-:S03]  /*26a0*/  IMAD.SHL.U32 R14, R110, 0x8, RZ ;  /* 0x000000086e0e7824 */ /* 0x000fc600078e00ff */
[----:B------:R-:W-:Y:S01]  /*26b0*/  LEA.HI.X R7, R20, R113, R7, 0x1, P4 ;  /* 0x0000007114077211 */ /* 0x000fe200020f0c07 */
[----:B--2---:R-:W-:-:S05]  /*26c0*/  HADD2.F32 R10, -RZ, R5.H0_H0 ;  /* 0x20000005ff0a7230 */ /* 0x004fca0000004100 */
[----:B------:R-:W-:Y:S01]  /*26d0*/  FMUL R11, R10, R89 ;  /* 0x000000590a0b7220 */ /* 0x000fe20000400000 */
[----:B------:R-:W-:-:S03]  /*26e0*/  LEA R10, P1, R104, UR4, 0x1 ;  /* 0x00000004680a7c11 */ /* 0x000fc6000f8208ff */
[----:B------:R-:W-:Y:S01]  /*26f0*/  FFMA R24, R24, R88, R11 ;  /* 0x0000005818187223 */ /* 0x000fe2000000000b */
[----:B------:R-:W-:Y:S02]  /*2700*/  LEA.HI.X R11, R104, UR5, R115, 0x1, P1 ;  /* 0x00000005680b7c11 */ /* 0x000fe400088f0c73 */
[----:B------:R-:W-:Y:S02]  /*2710*/  ISETP.GT.AND P1, PT, R4, 0x1, PT ;  /* 0x000000010400780c */ /* 0x000fe40003f24270 */
[----:B------:R-:W-:Y:S02]  /*2720*/  F2FP.F16.F32.PACK_AB R24, RZ, R24 ;  /* 0x00000018ff18723e */ /* 0x000fe400000000ff */
[----:B------:R-:W-:-:S03]  /*2730*/  ISETP.GT.AND P2, PT, R3, RZ, P1 ;  /* 0x000000ff0300720c */ /* 0x000fc60000f44270 */
[----:B------:R0:W-:Y:S10]  /*2740*/  @P3 STG.E.U16 desc[UR36][R10.64], R24 ;  /* 0x000000180a003986 */ /* 0x0001f4000c101524 */
[----:B------:R-:W-:Y:S05]  /*2750*/  @!P2 BRA `(.L_x_35) ;  /* 0x000000000004a947 */ /* 0x000fea0003800000 */
[----:B------:R1:W5:Y:S02]  /*2760*/  LDG.E.LTC128B.U16 R5, desc[UR36][R6.64+0x2] ;  /* 0x0000022406057981 */ /* 0x000364000c1e1520 */
.L_x_35:
[----:B------:R-:W-:Y:S05]  /*2770*/  BSYNC B1 ;  /* 0x0000000000017941 */ /* 0x000fea0003800000 */
.L_x_34:
[----:B-----5:R-:W-:Y:S01]  /*2780*/  HADD2.F32 R12, -RZ, R5.H0_H0 ;  /* 0x20000005ff0c7230 */ /* 0x020fe20000004100 */
[----:B------:R-:W-:Y:S01]  /*2790*/  ISETP.GT.AND P0, PT, R3, 0x8, P0 ;  /* 0x000000080300780c */ /* 0x000fe20000704270 */
[----:B------:R-:W-:Y:S01]  /*27a0*/  IMAD.WIDE.U32 R20, R100, R110, R14 ;  /* 0x0000006e64147225 */ /* 0x000fe200078e000e */
[----:B0-----:R-:W-:-:S03]  /*27b0*/  PRMT R24, R5, 0x7610, R24 ;  /* 0x0000761005187816 */ /* 0x001fc60000000018 */
[----:B------:R-:W-:Y:S01]  /*27c0*/  FMUL R12, R12, R89 ;  /* 0x000000590c0c7220 */ /* 0x000fe20000400000 */
[----:B------:R-:W-:Y:S01]  /*27d0*/  IMAD.IADD R109, R109, 0x1, R21 ;  /* 0x000000016d6d7824 */ /* 0x000fe200078e0215 */
[----:B------:R-:W-:Y:S02]  /*27e0*/  IADD3 R106, P3, R106, R20, RZ ;  /* 0x000000146a6a7210 */ /* 0x000fe40007f7e0ff */
[----:B------:R-:W-:-:S03]  /*27f0*/  FFMA R12, R25, R88, R12 ;  /* 0x00000058190c7223 */ /* 0x000fc6000000000c */
[----:B------:R-:W-:Y:S01]  /*2800*/  IMAD.X R13, R109, 0x1, R13, P3 ;  /* 0x000000016d0d7824 */ /* 0x000fe200018e060d */
[C---:B------:R-:W-:Y:S02]  /*2810*/  LEA R14, P3, R106.reuse, R112, 0x1 ;  /* 0x000000706a0e7211 */ /* 0x040fe400078608ff */
[----:B------:R-:W-:Y:S02]  /*2820*/  F2FP.F16.F32.PACK_AB R12, RZ, R12 ;  /* 0x0000000cff0c723e */ /* 0x000fe400000000ff */
[----:B------:R-:W-:Y:S02]  /*2830*/  LEA.HI.X R15, R106, R113, R13, 0x1, P3 ;  /* 0x000000716a0f7211 */ /* 0x000fe400018f0c0d */
[----:B------:R-:W-:-:S05]  /*2840*/  PRMT R21, R12, 0x7610, R21 ;  /* 0x000076100c157816 */ /* 0x000fca0000000015 */
[----:B------:R0:W-:Y:S04]  /*2850*/  @P2 STG.E.U16 desc[UR36][R10.64+0x2], R21 ;  /* 0x000002150a002986 */ /* 0x0001e8000c101524 */
[----:B------:R-:W2:Y:S01]  /*2860*/  @P0 LDG.E.LTC128B.U16 R24, desc[UR36][R14.64] ;  /* 0x000000240e180981 */ /* 0x000ea2000c1e1520 */
[----:B------:R-:W-:Y:S01]  /*2870*/  IADD3 R20, P2, R8, R20, RZ ;  /* 0x0000001408147210 */ /* 0x000fe20007f5e0ff */
[----:B------:R-:W-:Y:S01]  /*2880*/  BSSY B1, `(.L_x_36) ;  /* 0x0000011000017945 */ /* 0x000fe20003800000 */
[C---:B------:R-:W-:Y:S02]  /*2890*/  SHF.L.U64.HI R13, R90.reuse, 0x1, R91 ;  /* 0x000000015a0d7819 */ /* 0x040fe4000001025b */
[----:B------:R-:W-:Y:S01]  /*28a0*/  ISETP.GT.AND P1, PT, R3, 0x8, P1 ;  /* 0x000000080300780c */ /* 0x000fe20000f24270 */
[----:B0-----:R-:W-:Y:S01]  /*28b0*/  IMAD.X R21, R9, 0x1, R109, P2 ;  /* 0x0000000109157824 */ /* 0x001fe200010e066d */
[----:B------:R-:W-:Y:S01]  /*28c0*/  LEA R12, P2, R90, R10, 0x1 ;  /* 0x0000000a5a0c7211 */ /* 0x000fe200078408ff */
[----:B------:R-:W-:-:S04]  /*28d0*/  IMAD.WIDE.U32 R20, R99, R108, R20 ;  /* 0x0000006c63147225 */ /* 0x000fc800078e0014 */
[----:B------:R-:W-:Y:S02]  /*28e0*/  IMAD.X R13, R13, 0x1, R11, P2 ;  /* 0x000000010d0d7824 */ /* 0x000fe400010e060b */
[----:B------:R-:W-:Y:S02]  /*28f0*/  IMAD.IADD R9, R105, 0x1, R21 ;  /* 0x0000000169097824 */ /* 0x000fe400078e0215 */
[----:B--2---:R-:W-:-:S05]  /*2900*/  HADD2.F32 R8, -RZ, R24.H0_H0 ;  /* 0x20000018ff087230 */ /* 0x004fca0000004100 */
[----:B------:R-:W-:Y:S01]  /*2910*/  FMUL R5, R8, R89 ;  /* 0x0000005908057220 */ /* 0x000fe20000400000 */
[----:B------:R-:W-:-:S03]  /*2920*/  LEA R8, P3, R20, R112, 0x1 ;  /* 0x0000007014087211 */ /* 0x000fc600078608ff */
[----:B------:R-:W-:Y:S01]  /*2930*/  FFMA R5, R26, R88, R5 ;  /* 0x000000581a057223 */ /* 0x000fe20000000005 */
[----:B------:R-:W-:-:S04]  /*2940*/  LEA.HI.X R9, R20, R113, R9, 0x1, P3 ;  /* 0x0000007114097211 */ /* 0x000fc800018f0c09 */
[----:B------:R-:W-:-:S05]  /*2950*/  F2FP.F16.F32.PACK_AB R5, RZ, R5 ;  /* 0x00000005ff05723e */ /* 0x000fca00000000ff */
[----:B------:R0:W-:Y:S01]  /*2960*/  @P0 STG.E.U16 desc[UR36][R12.64], R5 ;  /* 0x000000050c000986 */ /* 0x0001e2000c101524 */
[----:B------:R-:W-:Y:S05]  /*2970*/  @!P1 BRA `(.L_x_37) ;  /* 0x0000000000049947 */ /* 0x000fea0003800000 */
[----:B------:R2:W5:Y:S02]  /*2980*/  LDG.E.LTC128B.U16 R24, desc[UR36][R8.64+0x2] ;  /* 0x0000022408187981 */ /* 0x000564000c1e1520 */
.L_x_37:
[----:B------:R-:W-:Y:S05]  /*2990*/  BSYNC B1 ;  /* 0x0000000000017941 */ /* 0x000fea0003800000 */
.L_x_36:
[----:B-----5:R-:W-:Y:S01]  /*29a0*/  HADD2.F32 R14, -RZ, R24.H0_H0 ;  /* 0x20000018ff0e7230 */ /* 0x020fe20000004100 */
[----:B------:R-:W-:Y:S01]  /*29b0*/  ISETP.GT.AND P0, PT, R4, 0x8, PT ;  /* 0x000000080400780c */ /* 0x000fe20003f04270 */
[----:B------:R-:W-:Y:S03]  /*29c0*/  BSSY B1, `(.L_x_38) ;  /* 0x0000008000017945 */ /* 0x000fe60003800000 */
[----:B------:R-:W-:Y:S01]  /*29d0*/  FMUL R14, R14, R89 ;  /* 0x000000590e0e7220 */ /* 0x000fe20000400000 */
[----:B------:R-:W-:-:S03]  /*29e0*/  ISETP.GT.AND P2, PT, R3, RZ, P0 ;  /* 0x000000ff0300720c */ /* 0x000fc60000744270 */
[----:B------:R-:W-:-:S05]  /*29f0*/  FFMA R14, R27, R88, R14 ;  /* 0x000000581b0e7223 */ /* 0x000fca000000000e */
[----:B------:R-:W-:-:S05]  /*2a00*/  F2FP.F16.F32.PACK_AB R14, RZ, R14 ;  /* 0x0000000eff0e723e */ /* 0x000fca00000000ff */
[----:B------:R3:W-:Y:S01]  /*2a10*/  @P1 STG.E.U16 desc[UR36][R12.64+0x2], R14 ;  /* 0x0000020e0c001986 */ /* 0x0007e2000c101524 */
[----:B------:R-:W-:Y:S05]  /*2a20*/  @!P2 BRA `(.L_x_39) ;  /* 0x000000000004a947 */ /* 0x000fea0003800000 */
[----:B------:R4:W5:Y:S02]  /*2a30*/  LDG.E.LTC128B.U16 R24, desc[UR36][R6.64+0x10] ;  /* 0x0000102406187981 */ /* 0x000964000c1e1520 */
.L_x_39:
[----:B------:R-:W-:Y:S05]  /*2a40*/  BSYNC B1 ;  /* 0x0000000000017941 */ /* 0x000fea0003800000 */
.L_x_38:
[----:B---3-5:R-:W-:Y:S01]  /*2a50*/  HADD2.F32 R14, -RZ, R24.H0_H0 ;  /* 0x20000018ff0e7230 */ /* 0x028fe20000004100 */
[----:B------:R-:W-:Y:S01]  /*2a60*/  ISETP.GT.AND P1, PT, R4, 0x9, PT ;  /* 0x000000090400780c */ /* 0x000fe20003f24270 */
[----:B------:R-:W-:Y:S03]  /*2a70*/  BSSY B1, `(.L_x_40) ;  /* 0x0000008000017945 */ /* 0x000fe60003800000 */
[----:B0-----:R-:W-:Y:S01]  /*2a80*/  FMUL R5, R14, R89 ;  /* 0x000000590e057220 */ /* 0x001fe20000400000 */
[----:B------:R-:W-:-:S03]  /*2a90*/  ISETP.GT.AND P3, PT, R3, RZ, P1 ;  /* 0x000000ff0300720c */ /* 0x000fc60000f64270 */
[----:B------:R-:W-:-:S05]  /*2aa0*/  FFMA R5, R28, R88, R5 ;  /* 0x000000581c057223 */ /* 0x000fca0000000005 */
[----:B------:R-:W-:-:S05]  /*2ab0*/  F2FP.F16.F32.PACK_AB R5, RZ, R5 ;  /* 0x00000005ff05723e */ /* 0x000fca00000000ff */
[----:B------:R0:W-:Y:S01]  /*2ac0*/  @P2 STG.E.U16 desc[UR36][R10.64+0x10], R5 ;  /* 0x000010050a002986 */ /* 0x0001e2000c101524 */
[----:B------:R-:W-:Y:S05]  /*2ad0*/  @!P3 BRA `(.L_x_41) ;  /* 0x000000000004b947 */ /* 0x000fea0003800000 */
[----:B------:R3:W5:Y:S02]  /*2ae0*/  LDG.E.LTC128B.U16 R24, desc[UR36][R6.64+0x12] ;  /* 0x0000122406187981 */ /* 0x000764000c1e1520 */
.L_x_41:
[----:B------:R-:W-:Y:S05]  /*2af0*/  BSYNC B1 ;  /* 0x0000000000017941 */ /* 0x000fea0003800000 */
.L_x_40:
[----:B-----5:R-:W-:Y:S01]  /*2b00*/  HADD2.F32 R14, -RZ, R24.H0_H0 ;  /* 0x20000018ff0e7230 */ /* 0x020fe20000004100 */
[----:B------:R-:W-:Y:S01]  /*2b10*/  ISETP.GT.AND P0, PT, R3, 0x8, P0 ;  /* 0x000000080300780c */ /* 0x000fe20000704270 */
[----:B------:R-:W-:Y:S03]  /*2b20*/  BSSY B1, `(.L_x_42) ;  /* 0x0000007000017945 */ /* 0x000fe60003800000 */
[----:B------:R-:W-:-:S04]  /*2b30*/  FMUL R14, R14, R89 ;  /* 0x000000590e0e7220 */ /* 0x000fc80000400000 */
[----:B------:R-:W-:-:S05]  /*2b40*/  FFMA R14, R29, R88, R14 ;  /* 0x000000581d0e7223 */ /* 0x000fca000000000e */
[----:B------:R-:W-:-:S05]  /*2b50*/  F2FP.F16.F32.PACK_AB R14, RZ, R14 ;  /* 0x0000000eff0e723e */ /* 0x000fca00000000ff */
[----:B------:R0:W-:Y:S01]  /*2b60*/  @P3 STG.E.U16 desc[UR36][R10.64+0x12], R14 ;  /* 0x0000120e0a003986 */ /* 0x0001e2000c101524 */
[----:B------:R-:W-:Y:S05]  /*2b70*/  @!P0 BRA `(.L_x_43) ;  /* 0x0000000000048947 */ /* 0x000fea0003800000 */
[----:B------:R0:W5:Y:S02]  /*2b80*/  LDG.E.LTC128B.U16 R24, desc[UR36][R8.64+0x10] ;  /* 0x0000102408187981 */ /* 0x000164000c1e1520 */
.L_x_43:
[----:B------:R-:W-:Y:S05]  /*2b90*/  BSYNC B1 ;  /* 0x0000000000017941 */ /* 0x000fea0003800000 */
.L_x_42:
[----:B0----5:R-:W-:Y:S01]  /*2ba0*/  HADD2.F32 R14, -RZ, R24.H0_H0 ;  /* 0x20000018ff0e7230 */ /* 0x021fe20000004100 */
        /* <DEDUP_REMOVED lines=8> */
.L_x_45:
[----:B------:R-:W-:Y:S05]  /*2c30*/  BSYNC B1 ;  /* 0x0000000000017941 */ /* 0x000fea0003800000 */
.L_x_44:
        /* <DEDUP_REMOVED lines=10> */
.L_x_47:
[----:B------:R-:W-:Y:S05]  /*2ce0*/  BSYNC B1 ;  /* 0x0000000000017941 */ /* 0x000fea0003800000 */
.L_x_46:
[----:B0----5:R-:W-:Y:S01]  /*2cf0*/  HADD2.F32 R14, -RZ, R24.H0_H0 ;  /* 0x20000018ff0e7230 */ /* 0x021fe20000004100 */
        /* <DEDUP_REMOVED lines=9> */
.L_x_49:
[----:B------:R-:W-:Y:S05]  /*2d90*/  BSYNC B1 ;  /* 0x0000000000017941 */ /* 0x000fea0003800000 */
.L_x_48:
        /* <DEDUP_REMOVED lines=9> */
.L_x_51:
[----:B------:R-:W-:Y:S05]  /*2e30*/  BSYNC B1 ;  /* 0x0000000000017941 */ /* 0x000fea0003800000 */
.L_x_50:
        /* <DEDUP_REMOVED lines=9> */
.L_x_53:
[----:B------:R-:W-:Y:S05]  /*2ed0*/  BSYNC B1 ;  /* 0x0000000000017941 */ /* 0x000fea0003800000 */
.L_x_52:
        /* <DEDUP_REMOVED lines=10> */
.L_x_55:
[----:B------:R-:W-:Y:S05]  /*2f80*/  BSYNC B1 ;  /* 0x0000000000017941 */ /* 0x000fea0003800000 */
.L_x_54:
        /* <DEDUP_REMOVED lines=10> */
.L_x_57:
[----:B------:R-:W-:Y:S05]  /*3030*/  BSYNC B1 ;  /* 0x0000000000017941 */ /* 0x000fea0003800000 */
.L_x_56:
        /* <DEDUP_REMOVED lines=9> */
.L_x_59:
[----:B------:R-:W-:Y:S05]  /*30d0*/  BSYNC B1 ;  /* 0x0000000000017941 */ /* 0x000fea0003800000 */
.L_x_58:
        /* <DEDUP_REMOVED lines=9> */
.L_x_61:
[----:B------:R-:W-:Y:S05]  /*3170*/  BSYNC B1 ;  /* 0x0000000000017941 */ /* 0x000fea0003800000 */
.L_x_60:
        /* <DEDUP_REMOVED lines=10> */
.L_x_63:
[----:B------:R-:W-:Y:S05]  /*3220*/  BSYNC B1 ;  /* 0x0000000000017941 */ /* 0x000fea0003800000 */
.L_x_62:
        /* <DEDUP_REMOVED lines=10> */
.L_x_65:
[----:B------:R-:W-:Y:S05]  /*32d0*/  BSYNC B1 ;  /* 0x0000000000017941 */ /* 0x000fea0003800000 */
.L_x_64:
        /* <DEDUP_REMOVED lines=9> */
.L_x_67:
[----:B------:R-:W-:Y:S05]  /*3370*/  BSYNC B1 ;  /* 0x0000000000017941 */ /* 0x000fea0003800000 */
.L_x_66:
        /* <DEDUP_REMOVED lines=9> */
.L_x_69:
[----:B------:R-:W-:Y:S05]  /*3410*/  BSYNC B1 ;  /* 0x0000000000017941 */ /* 0x000fea0003800000 */
.L_x_68:
        /* <DEDUP_REMOVED lines=10> */
.L_x_71:
[----:B------:R-:W-:Y:S05]  /*34c0*/  BSYNC B1 ;  /* 0x0000000000017941 */ /* 0x000fea0003800000 */
.L_x_70:
        /* <DEDUP_REMOVED lines=10> */
.L_x_73:
[----:B------:R-:W-:Y:S05]  /*3570*/  BSYNC B1 ;  /* 0x0000000000017941 */ /* 0x000fea0003800000 */
.L_x_72:
        /* <DEDUP_REMOVED lines=9> */
.L_x_75:
[----:B------:R-:W-:Y:S05]  /*3610*/  BSYNC B1 ;  /* 0x0000000000017941 */ /* 0x000fea0003800000 */
.L_x_74:
        /* <DEDUP_REMOVED lines=9> */
.L_x_77:
[----:B------:R-:W-:Y:S05]  /*36b0*/  BSYNC B1 ;  /* 0x0000000000017941 */ /* 0x000fea0003800000 */
.L_x_76:
        /* <DEDUP_REMOVED lines=10> */
.L_x_79:
[----:B------:R-:W-:Y:S05]  /*3760*/  BSYNC B1 ;  /* 0x0000000000017941 */ /* 0x000fea0003800000 */
.L_x_78:
        /* <DEDUP_REMOVED lines=10> */
.L_x_81:
[----:B------:R-:W-:Y:S05]  /*3810*/  BSYNC B1 ;  /* 0x0000000000017941 */ /* 0x000fea0003800000 */
.L_x_80:
        /* <DEDUP_REMOVED lines=9> */
.L_x_83:
[----:B------:R-:W-:Y:S05]  /*38b0*/  BSYNC B1 ;  /* 0x0000000000017941 */ /* 0x000fea0003800000 */
.L_x_82:
        /* <DEDUP_REMOVED lines=9> */
.L_x_85:
[----:B------:R-:W-:Y:S05]  /*3950*/  BSYNC B1 ;  /* 0x0000000000017941 */ /* 0x000fea0003800000 */
.L_x_84:
        /* <DEDUP_REMOVED lines=10> */
.L_x_87:
[----:B------:R-:W-:Y:S05]  /*3a00*/  BSYNC B1 ;  /* 0x0000000000017941 */ /* 0x000fea0003800000 */
.L_x_86:
        /* <DEDUP_REMOVED lines=10> */
.L_x_89:
[----:B------:R-:W-:Y:S05]  /*3ab0*/  BSYNC B1 ;  /* 0x0000000000017941 */ /* 0x000fea0003800000 */
.L_x_88:
        /* <DEDUP_REMOVED lines=9> */
.L_x_91:
[----:B------:R-:W-:Y:S05]  /*3b50*/  BSYNC B1 ;  /* 0x0000000000017941 */ /* 0x000fea0003800000 */
.L_x_90:
        /* <DEDUP_REMOVED lines=9> */
.L_x_93:
[----:B------:R-:W-:Y:S05]  /*3bf0*/  BSYNC B1 ;  /* 0x0000000000017941 */ /* 0x000fea0003800000 */
.L_x_92:
        /* <DEDUP_REMOVED lines=10> */
.L_x_95:
[----:B------:R-:W-:Y:S05]  /*3ca0*/  BSYNC B1 ;  /* 0x0000000000017941 */ /* 0x000fea0003800000 */
.L_x_94:
        /* <DEDUP_REMOVED lines=10> */
.L_x_97:
[----:B------:R-:W-:Y:S05]  /*3d50*/  BSYNC B1 ;  /* 0x0000000000017941 */ /* 0x000fea0003800000 */
.L_x_96:
        /* <DEDUP_REMOVED lines=9> */
.L_x_99:
[----:B------:R-:W-:Y:S05]  /*3df0*/  BSYNC B1 ;  /* 0x0000000000017941 */ /* 0x000fea0003800000 */
.L_x_98:
        /* <DEDUP_REMOVED lines=9> */
.L_x_101:
[----:B------:R-:W-:Y:S05]  /*3e90*/  BSYNC B1 ;  /* 0x0000000000017941 */ /* 0x000fea0003800000 */
.L_x_100:
        /* <DEDUP_REMOVED lines=10> */
.L_x_103:
[----:B------:R-:W-:Y:S05]  /*3f40*/  BSYNC B1 ;  /* 0x0000000000017941 */ /* 0x000fea0003800000 */
.L_x_102:
        /* <DEDUP_REMOVED lines=10> */
.L_x_105:
[----:B------:R-:W-:Y:S05]  /*3ff0*/  BSYNC B1 ;  /* 0x0000000000017941 */ /* 0x000fea0003800000 */
.L_x_104:
        /* <DEDUP_REMOVED lines=9> */
.L_x_107:
[----:B------:R-:W-:Y:S05]  /*4090*/  BSYNC B1 ;  /* 0x0000000000017941 */ /* 0x000fea0003800000 */
.L_x_106:
        /* <DEDUP_REMOVED lines=9> */
.L_x_109:
[----:B------:R-:W-:Y:S05]  /*4130*/  BSYNC B1 ;  /* 0x0000000000017941 */ /* 0x000fea0003800000 */
.L_x_108:
        /* <DEDUP_REMOVED lines=10> */
.L_x_111:
[----:B------:R-:W-:Y:S05]  /*41e0*/  BSYNC B1 ;  /* 0x0000000000017941 */ /* 0x000fea0003800000 */
.L_x_110:
        /* <DEDUP_REMOVED lines=10> */
.L_x_113:
[----:B------:R-:W-:Y:S05]  /*4290*/  BSYNC B1 ;  /* 0x0000000000017941 */ /* 0x000fea0003800000 */
.L_x_112:
        /* <DEDUP_REMOVED lines=9> */
.L_x_115:
[----:B------:R-:W-:Y:S05]  /*4330*/  BSYNC B1 ;  /* 0x0000000000017941 */ /* 0x000fea0003800000 */
.L_x_114:
        /* <DEDUP_REMOVED lines=9> */
.L_x_117:
[----:B------:R-:W-:Y:S05]  /*43d0*/  BSYNC B1 ;  /* 0x0000000000017941 */ /* 0x000fea0003800000 */
.L_x_116:
        /* <DEDUP_REMOVED lines=10> */
.L_x_119:
[----:B------:R-:W-:Y:S05]  /*4480*/  BSYNC B1 ;  /* 0x0000000000017941 */ /* 0x000fea0003800000 */
.L_x_118:
        /* <DEDUP_REMOVED lines=10> */
.L_x_121:
[----:B------:R-:W-:Y:S05]  /*4530*/  BSYNC B1 ;  /* 0x0000000000017941 */ /* 0x000fea0003800000 */
.L_x_120:
        /* <DEDUP_REMOVED lines=9> */
.L_x_123:
[----:B------:R-:W-:Y:S05]  /*45d0*/  BSYNC B1 ;  /* 0x0000000000017941 */ /* 0x000fea0003800000 */
.L_x_122:
        /* <DEDUP_REMOVED lines=9> */
.L_x_125:
[----:B------:R-:W-:Y:S05]  /*4670*/  BSYNC B1 ;  /* 0x0000000000017941 */ /* 0x000fea0003800000 */
.L_x_124:
        /* <DEDUP_REMOVED lines=10> */
.L_x_127:
[----:B------:R-:W-:Y:S05]  /*4720*/  BSYNC B1 ;  /* 0x0000000000017941 */ /* 0x000fea0003800000 */
.L_x_126:
        /* <DEDUP_REMOVED lines=10> */
.L_x_129:
[----:B------:R-:W-:Y:S05]  /*47d0*/  BSYNC B1 ;  /* 0x0000000000017941 */ /* 0x000fea0003800000 */
.L_x_128:
        /* <DEDUP_REMOVED lines=9> */
.L_x_131:
[----:B------:R-:W-:Y:S05]  /*4870*/  BSYNC B1 ;  /* 0x0000000000017941 */ /* 0x000fea0003800000 */
.L_x_130:
        /* <DEDUP_REMOVED lines=9> */
.L_x_133:
[----:B------:R-:W-:Y:S05]  /*4910*/  BSYNC B1 ;  /* 0x0000000000017941 */ /* 0x000fea0003800000 */
.L_x_132:
        /* <DEDUP_REMOVED lines=10> */
.L_x_135:
[----:B------:R-:W-:Y:S05]  /*49c0*/  BSYNC B1 ;  /* 0x0000000000017941 */ /* 0x000fea0003800000 */
.L_x_134:
        /* <DEDUP_REMOVED lines=10> */
.L_x_137:
[----:B------:R-:W-:Y:S05]  /*4a70*/  BSYNC B1 ;  /* 0x0000000000017941 */ /* 0x000fea0003800000 */
.L_x_136:
        /* <DEDUP_REMOVED lines=9> */
.L_x_139:
[----:B------:R-:W-:Y:S05]  /*4b10*/  BSYNC B1 ;  /* 0x0000000000017941 */ /* 0x000fea0003800000 */
.L_x_138:
        /* <DEDUP_REMOVED lines=9> */
.L_x_141:
[----:B------:R-:W-:Y:S05]  /*4bb0*/  BSYNC B1 ;  /* 0x0000000000017941 */ /* 0x000fea0003800000 */
.L_x_140:
        /* <DEDUP_REMOVED lines=10> */
.L_x_143:
[----:B------:R-:W-:Y:S05]  /*4c60*/  BSYNC B1 ;  /* 0x0000000000017941 */ /* 0x000fea0003800000 */
.L_x_142:
        /* <DEDUP_REMOVED lines=10> */
.L_x_145:
[----:B------:R-:W-:Y:S05]  /*4d10*/  BSYNC B1 ;  /* 0x0000000000017941 */ /* 0x000fea0003800000 */
.L_x_144:
        /* <DEDUP_REMOVED lines=9> */
.L_x_147:
[----:B------:R-:W-:Y:S05]  /*4db0*/  BSYNC B1 ;  /* 0x0000000000017941 */ /* 0x000fea0003800000 */
.L_x_146:
        /* <DEDUP_REMOVED lines=9> */
.L_x_149:
[----:B------:R-:W-:Y:S05]  /*4e50*/  BSYNC B1 ;  /* 0x0000000000017941 */ /* 0x000fea0003800000 */
.L_x_148:
        /* <DEDUP_REMOVED lines=10> */
.L_x_151:
[----:B------:R-:W-:Y:S05]  /*4f00*/  BSYNC B1 ;  /* 0x0000000000017941 */ /* 0x000fea0003800000 */
.L_x_150:
[----:B0----5:R-:W-:Y:S01]  /*4f10*/  HADD2.F32 R14, -RZ, R24.H0_H0 ;  /* 0x20000018ff0e7230 */ /* 0x021fe20000004100 */
[----:B------:R-:W-:Y:S01]  /*4f20*/  ISETP.GT.AND P1, PT, R4, 0x79, PT ;  /* 0x000000790400780c */ /* 0x000fe20003f24270 */
[----:B------:R-:W-:Y:S01]  /*4f30*/  @P2 IMAD.MOV.U32 R4, RZ, RZ, R10 ;  /* 0x000000ffff042224 */ /* 0x000fe200078e000a */
[----:B------:R-:W-:Y:S02]  /*4f40*/  BSSY B1, `(.L_x_152) ;  /* 0x000000a000017945 */ /* 0x000fe40003800000 */
[----:B------:R-:W-:Y:S01]  /*4f50*/  FMUL R5, R14, R89 ;  /* 0x000000590e057220 */ /* 0x000fe20000400000 */
[----:B------:R-:W-:-:S03]  /*4f60*/  ISETP.GT.AND P3, PT, R3, RZ, P1 ;  /* 0x000000ff0300720c */ /* 0x000fc60000f64270 */
[----:B------:R-:W-:-:S05]  /*4f70*/  FFMA R5, R84, R88, R5 ;  /* 0x0000005854057223 */ /* 0x000fca0000000005 */
[----:B------:R-:W-:-:S04]  /*4f80*/  F2FP.F16.F32.PACK_AB R5, RZ, R5 ;  /* 0x00000005ff05723e */ /* 0x000fc800000000ff */
[----:B------:R-:W-:Y:S01]  /*4f90*/  PRMT R14, R5, 0x7610, R14 ;  /* 0x00007610050e7816 */ /* 0x000fe2000000000e */
[----:B------:R-:W-:-:S05]  /*4fa0*/  @P2 IMAD.MOV.U32 R5, RZ, RZ, R11 ;  /* 0x000000ffff052224 */ /* 0x000fca00078e000b */
[----:B------:R0:W-:Y:S01]  /*4fb0*/  @P2 STG.E.U16 desc[UR36][R4.64+0xf0], R14 ;  /* 0x0000f00e04002986 */ /* 0x0001e2000c101524 */
[----:B------:R-:W-:Y:S05]  /*4fc0*/  @!P3 BRA `(.L_x_153) ;  /* 0x000000000004b947 */ /* 0x000fea0003800000 */
[----:B------:R0:W5:Y:S02]  /*4fd0*/  LDG.E.LTC128B.U16 R24, desc[UR36][R6.64+0xf2] ;  /* 0x0000f22406187981 */ /* 0x000164000c1e1520 */
.L_x_153:
[----:B------:R-:W-:Y:S05]  /*4fe0*/  BSYNC B1 ;  /* 0x0000000000017941 */ /* 0x000fea0003800000 */
.L_x_152:
        /* <DEDUP_REMOVED lines=9> */
.L_x_155:
[----:B------:R-:W-:Y:S05]  /*5080*/  BSYNC B1 ;  /* 0x0000000000017941 */ /* 0x000fea0003800000 */
.L_x_154:
[----:B0----5:R-:W-:Y:S01]  /*5090*/  HADD2.F32 R4, -RZ, R24.H0_H0 ;  /* 0x20000018ff047230 */ /* 0x021fe20000004100 */
[----:B------:R-:W-:Y:S01]  /*50a0*/  ISETP.GT.AND P1, PT, R3, 0x8, P1 ;  /* 0x000000080300780c */ /* 0x000fe20000f24270 */
[----:B------:R-:W-:Y:S03]  /*50b0*/  BSSY B1, `(.L_x_156) ;  /* 0x000000a000017945 */ /* 0x000fe60003800000 */
[----:B------:R-:W-:Y:S01]  /*50c0*/  FMUL R5, R4, R89 ;  /* 0x0000005904057220 */ /* 0x000fe20000400000 */
[----:B------:R-:W-:-:S03]  /*50d0*/  @P0 IMAD.MOV.U32 R4, RZ, RZ, R12 ;  /* 0x000000ffff040224 */ /* 0x000fc600078e000c */
[----:B------:R-:W-:-:S05]  /*50e0*/  FFMA R5, R86, R88, R5 ;  /* 0x0000005856057223 */ /* 0x000fca0000000005 */
[----:B------:R-:W-:-:S04]  /*50f0*/  F2FP.F16.F32.PACK_AB R5, RZ, R5 ;  /* 0x00000005ff05723e */ /* 0x000fc800000000ff */
[----:B-1-34-:R-:W-:Y:S01]  /*5100*/  PRMT R6, R5, 0x7610, R6 ;  /* 0x0000761005067816 */ /* 0x01afe20000000006 */
[----:B------:R-:W-:-:S05]  /*5110*/  @P0 IMAD.MOV.U32 R5, RZ, RZ, R13 ;  /* 0x000000ffff050224 */ /* 0x000fca00078e000d */
[----:B------:R0:W-:Y:S01]  /*5120*/  @P0 STG.E.U16 desc[UR36][R4.64+0xf0], R6 ;  /* 0x0000f00604000986 */ /* 0x0001e2000c101524 */
[----:B------:R-:W-:Y:S05]  /*5130*/  @!P1 BRA `(.L_x_157) ;  /* 0x0000000000049947 */ /* 0x000fea0003800000 */
[----:B------:R1:W5:Y:S02]  /*5140*/  LDG.E.LTC128B.U16 R24, desc[UR36][R8.64+0xf2] ;  /* 0x0000f22408187981 */ /* 0x000364000c1e1520 */
.L_x_157:
[----:B------:R-:W-:Y:S05]  /*5150*/  BSYNC B1 ;  /* 0x0000000000017941 */ /* 0x000fea0003800000 */
.L_x_156:
[----:B------:R-:W-:Y:S05]  /*5160*/  @!P1 BRA `(.L_x_158) ;  /* 0x0000001000d09947 */ /* 0x000fea0003800000 */
[----:B-----5:R-:W-:-:S05]  /*5170*/  HADD2.F32 R24, -RZ, R24.H0_H0 ;  /* 0x20000018ff187230 */ /* 0x020fca0000004100 */
[----:B------:R-:W-:-:S04]  /*5180*/  FMUL R24, R24, R89 ;  /* 0x0000005918187220 */ /* 0x000fc80000400000 */
[----:B------:R-:W-:-:S05]  /*5190*/  FFMA R24, R87, R88, R24 ;  /* 0x0000005857187223 */ /* 0x000fca0000000018 */
[----:B------:R-:W-:-:S05]  /*51a0*/  F2FP.F16.F32.PACK_AB R24, RZ, R24 ;  /* 0x00000018ff18723e */ /* 0x000fca00000000ff */
[----:B------:R3:W-:Y:S01]  /*51b0*/  STG.E.U16 desc[UR36][R12.64+0xf2], R24 ;  /* 0x0000f2180c007986 */ /* 0x0007e2000c101524 */
[----:B------:R-:W-:Y:S05]  /*51c0*/  BRA `(.L_x_158) ;  /* 0x0000001000b87947 */ /* 0x000fea0003800000 */
.L_x_33:
[----:B------:R-:W-:Y:S01]  /*51d0*/  ISETP.GT.AND P2, PT, R4, 0x1, PT ;  /* 0x000000010400780c */ /* 0x000fe20003f44270 */
[----:B------:R-:W-:Y:S01]  /*51e0*/  ULDC.64 UR4, c[0x0][0x5c0] ;  /* 0x0001700000047ab9 */ /* 0x000fe20000000a00 */
[-C--:B------:R-:W-:Y:S01]  /*51f0*/  FMUL R24, R24, R88.reuse ;  /* 0x0000005818187220 */ /* 0x080fe20000400000 */
[-C--:B------:R-:W-:Y:S01]  /*5200*/  FMUL R25, R25, R88.reuse ;  /* 0x0000005819197220 */ /* 0x080fe20000400000 */
[----:B------:R-:W-:Y:S01]  /*5210*/  ISETP.GT.AND P1, PT, R3, RZ, P2 ;  /* 0x000000ff0300720c */ /* 0x000fe20001724270 */
[-C--:B------:R-:W-:Y:S01]  /*5220*/  FMUL R26, R26, R88.reuse ;  /* 0x000000581a1a7220 */ /* 0x080fe20000400000 */
[----:B------:R-:W-:Y:S01]  /*5230*/  LEA R6, P4, R104, UR4, 0x1 ;  /* 0x0000000468067c11 */ /* 0x000fe2000f8808ff */
[----:B------:R-:W-:Y:S01]  /*5240*/  FMUL R27, R27, R88 ;  /* 0x000000581b1b7220 */ /* 0x000fe20000400000 */
[----:B------:R-:W-:Y:S01]  /*5250*/  F2FP.F16.F32.PACK_AB R24, RZ, R24 ;  /* 0x00000018ff18723e */ /* 0x000fe200000000ff */
[-C--:B------:R-:W-:Y:S01]  /*5260*/  FMUL R28, R28, R88.reuse ;  /* 0x000000581c1c7220 */ /* 0x080fe20000400000 */
[----:B------:R-:W-:Y:S01]  /*5270*/  LEA.HI.X R7, R104, UR5, R115, 0x1, P4 ;  /* 0x0000000568077c11 */ /* 0x000fe2000a0f0c73 */
[-C--:B------:R-:W-:Y:S01]  /*5280*/  FMUL R29, R29, R88.reuse ;  /* 0x000000581d1d7220 */ /* 0x080fe20000400000 */
[----:B------:R-:W-:Y:S01]  /*5290*/  F2FP.F16.F32.PACK_AB R25, RZ, R25 ;  /* 0x00000019ff19723e */ /* 0x000fe200000000ff */
[-C--:B------:R-:W-:Y:S01]  /*52a0*/  FMUL R30, R30, R88.reuse ;  /* 0x000000581e1e7220 */ /* 0x080fe20000400000 */
[----:B------:R-:W-:Y:S01]  /*52b0*/  ISETP.GT.AND P2, PT, R3, 0x8, P2 ;  /* 0x000000080300780c */ /* 0x000fe20001744270 */
[----:B------:R-:W-:Y:S01]  /*52c0*/  @P3 STG.E.U16 desc[UR36][R6.64], R24 ;  /* 0x0000001806003986 */ /* 0x000fe2000c101524 */
[C---:B------:R-:W-:Y:S01]  /*52d0*/  SHF.L.U64.HI R5, R90.reuse, 0x1, R91 ;  /* 0x000000015a057819 */ /* 0x040fe2000001025b */
[----:B------:R-:W-:Y:S01]  /*52e0*/  FMUL R31, R31, R88 ;  /* 0x000000581f1f7220 */ /* 0x000fe20000400000 */
[----:B------:R-:W-:Y:S01]  /*52f0*/  LEA R8, P3, R90, R6, 0x1 ;  /* 0x000000065a087211 */ /* 0x000fe200078608ff */
[----:B------:R-:W-:Y:S01]  /*5300*/  @P1 STG.E.U16 desc[UR36][R6.64+0x2], R25 ;  /* 0x0000021906001986 */ /* 0x000fe2000c101524 */
[----:B------:R-:W-:Y:S01]  /*5310*/  ISETP.GT.AND P1, PT, R3, 0x8, P0 ;  /* 0x000000080300780c */ /* 0x000fe20000724270 */
[----:B------:R-:W-:Y:S01]  /*5320*/  FMUL R32, R32, R88 ;  /* 0x0000005820207220 */ /* 0x000fe20000400000 */
[----:B------:R-:W-:Y:S01]  /*5330*/  F2FP.F16.F32.PACK_AB R26, RZ, R26 ;  /* 0x0000001aff1a723e */ /* 0x000fe200000000ff */
[----:B------:R-:W-:Y:S01]  /*5340*/  IMAD.X R9, R5, 0x1, R7, P3 ;  /* 0x0000000105097824 */ /* 0x000fe200018e0607 */
[----:B------:R-:W-:Y:S01]  /*5350*/  F2FP.F16.F32.PACK_AB R27, RZ, R27 ;  /* 0x0000001bff1b723e */ /* 0x000fe200000000ff */
[-C--:B------:R-:W-:Y:S01]  /*5360*/  FMUL R33, R33, R88.reuse ;  /* 0x0000005821217220 */ /* 0x080fe20000400000 */
[----:B------:R-:W-:Y:S01]  /*5370*/  ISETP.GT.AND P0, PT, R4, 0x8, PT ;  /* 0x000000080400780c */ /* 0x000fe20003f04270 */
[----:B------:R-:W-:Y:S01]  /*5380*/  FMUL R34, R34, R88 ;  /* 0x0000005822227220 */ /* 0x000fe20000400000 */
[----:B------:R-:W-:Y:S01]  /*5390*/  F2FP.F16.F32.PACK_AB R28, RZ, R28 ;  /* 0x0000001cff1c723e */ /* 0x000fe200000000ff */
[-C--:B------:R-:W-:Y:S01]  /*53a0*/  FMUL R35, R35, R88.reuse ;  /* 0x0000005823237220 */ /* 0x080fe20000400000 */
[C---:B------:R-:W-:Y:S01]  /*53b0*/  ISETP.GT.AND P4, PT, R3.reuse, RZ, P0 ;  /* 0x000000ff0300720c */ /* 0x040fe20000784270 */
[-C--:B------:R-:W-:Y:S01]  /*53c0*/  FMUL R36, R36, R88.reuse ;  /* 0x0000005824247220 */ /* 0x080fe20000400000 */
[----:B------:R-:W-:Y:S01]  /*53d0*/  F2FP.F16.F32.PACK_AB R29, RZ, R29 ;  /* 0x0000001dff1d723e */ /* 0x000fe200000000ff */
[----:B------:R-:W-:Y:S01]  /*53e0*/  @P1 STG.E.U16 desc[UR36][R8.64], R26 ;  /* 0x0000001a08001986 */ /* 0x000fe2000c101524 */
[----:B------:R-:W-:Y:S01]  /*53f0*/  ISETP.GT.AND P1, PT, R3, 0x8, P0 ;  /* 0x000000080300780c */ /* 0x000fe20000724270 */
[----:B------:R-:W-:Y:S01]  /*5400*/  FMUL R37, R37, R88 ;  /* 0x0000005825257220 */ /* 0x000fe20000400000 */
[----:B------:R-:W-:Y:S01]  /*5410*/  F2FP.F16.F32.PACK_AB R30, RZ, R30 ;  /* 0x0000001eff1e723e */ /* 0x000fe200000000ff */
[----:B------:R-:W-:Y:S01]  /*5420*/  @P2 STG.E.U16 desc[UR36][R8.64+0x2], R27 ;  /* 0x0000021b08002986 */ /* 0x000fe2000c101524 */
[----:B------:R-:W-:Y:S01]  /*5430*/  ISETP.GT.AND P2, PT, R4, 0x9, PT ;  /* 0x000000090400780c */ /* 0x000fe20003f44270 */
[-C--:B------:R-:W-:Y:S01]  /*5440*/  FMUL R38, R38, R88.reuse ;  /* 0x0000005826267220 */ /* 0x080fe20000400000 */
[----:B------:R-:W-:Y:S01]  /*5450*/  F2FP.F16.F32.PACK_AB R31, RZ, R31 ;  /* 0x0000001fff1f723e */ /* 0x000fe200000000ff */
[-C--:B------:R-:W-:Y:S01]  /*5460*/  FMUL R39, R39, R88.reuse ;  /* 0x0000005827277220 */ /* 0x080fe20000400000 */
[C---:B------:R-:W-:Y:S01]  /*5470*/  ISETP.GT.AND P3, PT, R3.reuse, RZ, P2 ;  /* 0x000000ff0300720c */ /* 0x040fe20001764270 */
[----:B------:R-:W-:Y:S01]  /*5480*/  @P4 STG.E.U16 desc[UR36][R6.64+0x10], R28 ;  /* 0x0000101c06004986 */ /* 0x000fe2000c101524 */
[----:B------:R-:W-:Y:S01]  /*5490*/  ISETP.GT.AND P2, PT, R3, 0x8, P2 ;  /* 0x000000080300780c */ /* 0x000fe20001744270 */
[-C--:B------:R-:W-:Y:S01]  /*54a0*/  FMUL R40, R40, R88.reuse ;  /* 0x0000005828287220 */ /* 0x080fe20000400000 */
[----:B------:R-:W-:Y:S01]  /*54b0*/  ISETP.GT.AND P0, PT, R4, 0x10, PT ;  /* 0x000000100400780c */ /* 0x000fe20003f04270 */
[----:B------:R-:W-:Y:S01]  /*54c0*/  FMUL R41, R41, R88 ;  /* 0x0000005829297220 */ /* 0x000fe20000400000 */
[----:B------:R-:W-:Y:S01]  /*54d0*/  F2FP.F16.F32.PACK_AB R32, RZ, R32 ;  /* 0x00000020ff20723e */ /* 0x000fe200000000ff */
[-C--:B------:R-:W-:Y:S01]  /*54e0*/  FMUL R42, R42, R88.reuse ;  /* 0x000000582a2a7220 */ /* 0x080fe20000400000 */
[----:B------:R-:W-:Y:S01]  /*54f0*/  ISETP.GT.AND P4, PT, R3, RZ, P0 ;  /* 0x000000ff0300720c */ /* 0x000fe20000784270 */
[-C--:B------:R-:W-:Y:S01]  /*5500*/  FMUL R43, R43, R88.reuse ;  /* 0x000000582b2b7220 */ /* 0x080fe20000400000 */
[----:B------:R-:W-:Y:S01]  /*5510*/  F2FP.F16.F32.PACK_AB R33, RZ, R33 ;  /* 0x00000021ff21723e */ /* 0x000fe200000000ff */
[----:B------:R-:W-:Y:S01]  /*5520*/  FMUL R44, R44, R88 ;  /* 0x000000582c2c7220 */ /* 0x000fe20000400000 */
[----:B------:R-:W-:Y:S01]  /*5530*/  F2FP.F16.F32.PACK_AB R34, RZ, R34 ;  /* 0x00000022ff22723e */ /* 0x000fe200000000ff */
[----:B------:R-:W-:Y:S01]  /*5540*/  @P3 STG.E.U16 desc[UR36][R6.64+0x12], R29 ;  /* 0x0000121d06003986 */ /* 0x000fe2000c101524 */
[----:B------:R-:W-:Y:S01]  /*5550*/  ISETP.GT.AND P3, PT, R4, 0x11, PT ;  /* 0x000000110400780c */ /* 0x000fe20003f64270 */
[-C--:B------:R-:W-:Y:S01]  /*5560*/  FMUL R45, R45, R88.reuse ;  /* 0x000000582d2d7220 */ /* 0x080fe20000400000 */
[----:B------:R-:W-:Y:S01]  /*5570*/  F2FP.F16.F32.PACK_AB R35, RZ, R35 ;  /* 0x00000023ff23723e */ /* 0x000fe200000000ff */
[----:B------:R-:W-:Y:S01]  /*5580*/  @P1 STG.E.U16 desc[UR36][R8.64+0x10], R30 ;  /* 0x0000101e08001986 */ /* 0x000fe2000c101524 */
[C---:B------:R-:W-:Y:S01]  /*5590*/  ISETP.GT.AND P1, PT, R3.reuse, 0x8, P0 ;  /* 0x000000080300780c */ /* 0x040fe20000724270 */
[-C--:B------:R-:W-:Y:S01]  /*55a0*/  FMUL R46, R46, R88.reuse ;  /* 0x000000582e2e7220 */ /* 0x080fe20000400000 */
[----:B------:R-:W-:Y:S01]  /*55b0*/  ISETP.GT.AND P0, PT, R4, 0x18, PT ;  /* 0x000000180400780c */ /* 0x000fe20003f04270 */
[----:B------:R-:W-:Y:S01]  /*55c0*/  @P2 STG.E.U16 desc[UR36][R8.64+0x12], R31 ;  /* 0x0000121f08002986 */ /* 0x000fe2000c101524 */
[----:B------:R-:W-:Y:S01]  /*55d0*/  ISETP.GT.AND P2, PT, R3, RZ, P3 ;  /* 0x000000ff0300720c */ /* 0x000fe20001f44270 */
[-C--:B------:R-:W-:Y:S01]  /*55e0*/  FMUL R47, R47, R88.reuse ;  /* 0x000000582f2f7220 */ /* 0x080fe20000400000 */
[C---:B------:R-:W-:Y:S01]  /*55f0*/  ISETP.GT.AND P3, PT, R3.reuse, 0x8, P3 ;  /* 0x000000080300780c */ /* 0x040fe20001f64270 */
[----:B------:R-:W-:Y:S01]  /*5600*/  @P4 STG.E.U16 desc[UR36][R6.64+0x20], R32 ;  /* 0x0000202006004986 */ /* 0x000fe2000c101524 */
[----:B------:R-:W-:Y:S01]  /*5610*/  ISETP.GT.AND P4, PT, R3, RZ, P0 ;  /* 0x000000ff0300720c */ /* 0x000fe20000784270 */
[----:B------:R-:W-:Y:S01]  /*5620*/  FMUL R48, R48, R88 ;  /* 0x0000005830307220 */ /* 0x000fe20000400000 */
[----:B------:R-:W-:Y:S01]  /*5630*/  F2FP.F16.F32.PACK_AB R36, RZ, R36 ;  /* 0x00000024ff24723e */ /* 0x000fe200000000ff */
[-C--:B------:R-:W-:Y:S01]  /*5640*/  FMUL R49, R49, R88.reuse ;  /* 0x0000005831317220 */ /* 0x080fe20000400000 */
[----:B------:R-:W-:Y:S01]  /*5650*/  F2FP.F16.F32.PACK_AB R37, RZ, R37 ;  /* 0x00000025ff25723e */ /* 0x000fe200000000ff */
[----:B------:R-:W-:Y:S01]  /*5660*/  FMUL R50, R50, R88 ;  /* 0x0000005832327220 */ /* 0x000fe20000400000 */
[----:B------:R-:W-:Y:S01]  /*5670*/  F2FP.F16.F32.PACK_AB R38, RZ, R38 ;  /* 0x00000026ff26723e */ /* 0x000fe200000000ff */
[----:B------:R-:W-:Y:S01]  /*5680*/  FMUL R51, R51, R88 ;  /* 0x0000005833337220 */ /* 0x000fe20000400000 */
[----:B------:R-:W-:Y:S01]  /*5690*/  F2FP.F16.F32.PACK_AB R39, RZ, R39 ;  /* 0x00000027ff27723e */ /* 0x000fe200000000ff */
[----:B------:R-:W-:Y:S01]  /*56a0*/  @P2 STG.E.U16 desc[UR36][R6.64+0x22], R33 ;  /* 0x0000222106002986 */ /* 0x000fe2000c101524 */
[----:B------:R-:W-:Y:S01]  /*56b0*/  F2FP.F16.F32.PACK_AB R40, RZ, R40 ;  /* 0x00000028ff28723e */ /* 0x000fe200000000ff */
[-C--:B------:R-:W-:Y:S01]  /*56c0*/  FMUL R52, R52, R88.reuse ;  /* 0x0000005834347220 */ /* 0x080fe20000400000 */
[----:B------:R-:W-:Y:S01]  /*56d0*/  F2FP.F16.F32.PACK_AB R41, RZ, R41 ;  /* 0x00000029ff29723e */ /* 0x000fe200000000ff */
[----:B------:R-:W-:Y:S01]  /*56e0*/  @P1 STG.E.U16 desc[UR36][R8.64+0x20], R34 ;  /* 0x0000202208001986 */ /* 0x000fe2000c101524 */
[----:B------:R-:W-:Y:S01]  /*56f0*/  ISETP.GT.AND P1, PT, R3, 0x8, P0 ;  /* 0x000000080300780c */ /* 0x000fe20000724270 */
[-C--:B------:R-:W-:Y:S01]  /*5700*/  FMUL R53, R53, R88.reuse ;  /* 0x0000005835357220 */ /* 0x080fe20000400000 */
[C---:B------:R-:W-:Y:S01]  /*5710*/  ISETP.GT.AND P0, PT, R4.reuse, 0x20, PT ;  /* 0x000000200400780c */ /* 0x040fe20003f04270 */
[----:B------:R-:W-:Y:S01]  /*5720*/  @P3 STG.E.U16 desc[UR36][R8.64+0x22], R35 ;  /* 0x0000222308003986 */ /* 0x000fe2000c101524 */
[----:B------:R-:W-:Y:S01]  /*5730*/  ISETP.GT.AND P3, PT, R4, 0x19, PT ;  /* 0x000000190400780c */ /* 0x000fe20003f64270 */
[----:B------:R-:W-:Y:S01]  /*5740*/  FMUL R54, R54, R88 ;  /* 0x0000005836367220 */ /* 0x000fe20000400000 */
[----:B------:R-:W-:Y:S01]  /*5750*/  F2FP.F16.F32.PACK_AB R42, RZ, R42 ;  /* 0x0000002aff2a723e */ /* 0x000fe200000000ff */
[----:B------:R-:W-:Y:S01]  /*5760*/  @P4 STG.E.U16 desc[UR36][R6.64+0x30], R36 ;  /* 0x0000302406004986 */ /* 0x000fe2000c101524 */
[----:B------:R-:W-:Y:S01]  /*5770*/  ISETP.GT.AND P2, PT, R3, RZ, P3 ;  /* 0x000000ff0300720c */ /* 0x000fe20001f44270 */
[-C--:B------:R-:W-:Y:S01]  /*5780*/  FMUL R55, R55, R88.reuse ;  /* 0x0000005837377220 */ /* 0x080fe20000400000 */
[C---:B------:R-:W-:Y:S01]  /*5790*/  ISETP.GT.AND P3, PT, R3.reuse, 0x8, P3 ;  /* 0x000000080300780c */ /* 0x040fe20001f64270 */
[-C--:B------:R-:W-:Y:S01]  /*57a0*/  FMUL R56, R56, R88.reuse ;  /* 0x0000005838387220 */ /* 0x080fe20000400000 */
[----:B------:R-:W-:Y:S01]  /*57b0*/  ISETP.GT.AND P4, PT, R3, RZ, P0 ;  /* 0x000000ff0300720c */ /* 0x000fe20000784270 */
[-C--:B------:R-:W-:Y:S01]  /*57c0*/  FMUL R57, R57, R88.reuse ;  /* 0x0000005839397220 */ /* 0x080fe20000400000 */
[----:B------:R-:W-:Y:S01]  /*57d0*/  F2FP.F16.F32.PACK_AB R43, RZ, R43 ;  /* 0x0000002bff2b723e */ /* 0x000fe200000000ff */
[----:B------:R-:W-:Y:S01]  /*57e0*/  FMUL R58, R58, R88 ;  /* 0x000000583a3a7220 */ /* 0x000fe20000400000 */
[----:B------:R-:W-:Y:S01]  /*57f0*/  F2FP.F16.F32.PACK_AB R44, RZ, R44 ;  /* 0x0000002cff2c723e */ /* 0x000fe200000000ff */
[-C--:B------:R-:W-:Y:S01]  /*5800*/  FMUL R59, R59, R88.reuse ;  /* 0x000000583b3b7220 */ /* 0x080fe20000400000 */
[----:B------:R-:W-:Y:S01]  /*5810*/  F2FP.F16.F32.PACK_AB R45, RZ, R45 ;  /* 0x0000002dff2d723e */ /* 0x000fe200000000ff */
[----:B------:R-:W-:Y:S01]  /*5820*/  FMUL R60, R60, R88 ;  /* 0x000000583c3c7220 */ /* 0x000fe20000400000 */
[----:B------:R-:W-:Y:S01]  /*5830*/  F2FP.F16.F32.PACK_AB R46, RZ, R46 ;  /* 0x0000002eff2e723e */ /* 0x000fe200000000ff */
[----:B------:R-:W-:Y:S01]  /*5840*/  @P2 STG.E.U16 desc[UR36][R6.64+0x32], R37 ;  /* 0x0000322506002986 */ /* 0x000fe2000c101524 */
[----:B------:R-:W-:Y:S01]  /*5850*/  F2FP.F16.F32.PACK_AB R47, RZ, R47 ;  /* 0x0000002fff2f723e */ /* 0x000fe200000000ff */
[----:B------:R-:W-:Y:S01]  /*5860*/  FMUL R61, R61, R88 ;  /* 0x000000583d3d7220 */ /* 0x000fe20000400000 */
[----:B------:R-:W-:Y:S01]  /*5870*/  F2FP.F16.F32.PACK_AB R48, RZ, R48 ;  /* 0x00000030ff30723e */ /* 0x000fe200000000ff */
[----:B------:R-:W-:Y:S01]  /*5880*/  @P1 STG.E.U16 desc[UR36][R8.64+0x30], R38 ;  /* 0x0000302608001986 */ /* 0x000fe2000c101524 */
[----:B------:R-:W-:Y:S01]  /*5890*/  ISETP.GT.AND P1, PT, R3, 0x8, P0 ;  /* 0x000000080300780c */ /* 0x000fe20000724270 */
[-C--:B------:R-:W-:Y:S01]  /*58a0*/  FMUL R62, R62, R88.reuse ;  /* 0x000000583e3e7220 */ /* 0x080fe20000400000 */
[C---:B------:R-:W-:Y:S01]  /*58b0*/  ISETP.GT.AND P0, PT, R4.reuse, 0x28, PT ;  /* 0x000000280400780c */ /* 0x040fe20003f04270 */
[----:B------:R-:W-:Y:S01]  /*58c0*/  @P3 STG.E.U16 desc[UR36][R8.64+0x32], R39 ;  /* 0x0000322708003986 */ /* 0x000fe2000c101524 */
[----:B------:R-:W-:Y:S01]  /*58d0*/  ISETP.GT.AND P3, PT, R4, 0x21, PT ;  /* 0x000000210400780c */ /* 0x000fe20003f64270 */
[-C--:B------:R-:W-:Y:S01]  /*58e0*/  FMUL R63, R63, R88.reuse ;  /* 0x000000583f3f7220 */ /* 0x080fe20000400000 */
[----:B------:R-:W-:Y:S01]  /*58f0*/  F2FP.F16.F32.PACK_AB R49, RZ, R49 ;  /* 0x00000031ff31723e */ /* 0x000fe200000000ff */
[----:B------:R-:W-:Y:S01]  /*5900*/  @P4 STG.E.U16 desc[UR36][R6.64+0x40], R40 ;  /* 0x0000402806004986 */ /* 0x000fe2000c101524 */
[C---:B------:R-:W-:Y:S01]  /*5910*/  ISETP.GT.AND P2, PT, R3.reuse, RZ, P3 ;  /* 0x000000ff0300720c */ /* 0x040fe20001f44270 */
[-C--:B------:R-:W-:Y:S01]  /*5920*/  FMUL R64, R64, R88.reuse ;  /* 0x0000005840407220 */ /* 0x080fe20000400000 */
[----:B------:R-:W-:Y:S01]  /*5930*/  ISETP.GT.AND P3, PT, R3, 0x8, P3 ;  /* 0x000000080300780c */ /* 0x000fe20001f64270 */
[-C--:B------:R-:W-:Y:S01]  /*5940*/  FMUL R65, R65, R88.reuse ;  /* 0x0000005841417220 */ /* 0x080fe20000400000 */
        /* <DEDUP_REMOVED lines=62> */
[----:B------:R-:W-:-:S02]  /*5d30*/  F2FP.F16.F32.PACK_AB R68, RZ, R68 ;  /* 0x00000044ff44723e */ /* 0x000fc400000000ff */
[----:B------:R-:W-:Y:S01]  /*5d40*/  F2FP.F16.F32.PACK_AB R69, RZ, R69 ;  /* 0x00000045ff45723e */ /* 0x000fe200000000ff */
[----:B------:R-:W-:Y:S01]  /*5d50*/  @P1 STG.E.U16 desc[UR36][R8.64+0x60], R50 ;  /* 0x0000603208001986 */ /* 0x000fe2000c101524 */
[C---:B------:R-:W-:Y:S02]  /*5d60*/  ISETP.GT.AND P1, PT, R3.reuse, 0x8, P0 ;  /* 0x000000080300780c */ /* 0x040fe40000724270 */
[C---:B------:R-:W-:Y:S01]  /*5d70*/  ISETP.GT.AND P0, PT, R4.reuse, 0x40, PT ;  /* 0x000000400400780c */ /* 0x040fe20003f04270 */
[----:B------:R-:W-:Y:S01]  /*5d80*/  @P3 STG.E.U16 desc[UR36][R8.64+0x62], R51 ;  /* 0x0000623308003986 */ /* 0x000fe2000c101524 */
[----:B------:R-:W-:Y:S02]  /*5d90*/  ISETP.GT.AND P3, PT, R4, 0x39, PT ;  /* 0x000000390400780c */ /* 0x000fe40003f64270 */
[----:B------:R-:W-:Y:S01]  /*5da0*/  F2FP.F16.F32.PACK_AB R70, RZ, R70 ;  /* 0x00000046ff46723e */ /* 0x000fe200000000ff */
[----:B------:R-:W-:Y:S01]  /*5db0*/  @P4 STG.E.U16 desc[UR36][R6.64+0x70], R52 ;  /* 0x0000703406004986 */ /* 0x000fe2000c101524 */
[----:B------:R-:W-:-:S02]  /*5dc0*/  ISETP.GT.AND P2, PT, R3, RZ, P3 ;  /* 0x000000ff0300720c */ /* 0x000fc40001f44270 */
[C---:B------:R-:W-:Y:S02]  /*5dd0*/  ISETP.GT.AND P3, PT, R3.reuse, 0x8, P3 ;  /* 0x000000080300780c */ /* 0x040fe40001f64270 */
[----:B------:R-:W-:Y:S02]  /*5de0*/  ISETP.GT.AND P4, PT, R3, RZ, P0 ;  /* 0x000000ff0300720c */ /* 0x000fe40000784270 */
[----:B------:R-:W-:Y:S02]  /*5df0*/  F2FP.F16.F32.PACK_AB R71, RZ, R71 ;  /* 0x00000047ff47723e */ /* 0x000fe400000000ff */
[----:B------:R-:W-:Y:S02]  /*5e00*/  F2FP.F16.F32.PACK_AB R72, RZ, R72 ;  /* 0x00000048ff48723e */ /* 0x000fe400000000ff */
[----:B------:R-:W-:Y:S02]  /*5e10*/  F2FP.F16.F32.PACK_AB R73, RZ, R73 ;  /* 0x00000049ff49723e */ /* 0x000fe400000000ff */
        /* <DEDUP_REMOVED lines=33> */
[----:B------:R-:W-:-:S03]  /*6030*/  F2FP.F16.F32.PACK_AB R87, RZ, R87 ;  /* 0x00000057ff57723e */ /* 0x000fc600000000ff */
[----:B------:R-:W-:Y:S04]  /*6040*/  @P2 STG.E.U16 desc[UR36][R6.64+0x92], R61 ;  /* 0x0000923d06002986 */ /* 0x000fe8000c101524 */
[----:B------:R-:W-:Y:S01]  /*6050*/  @P1 STG.E.U16 desc[UR36][R8.64+0x90], R62 ;  /* 0x0000903e08001986 */ /* 0x000fe2000c101524 */
[----:B------:R-:W-:Y:S02]  /*6060*/  ISETP.GT.AND P1, PT, R3, 0x8, P0 ;  /* 0x000000080300780c */ /* 0x000fe40000724270 */
[C---:B------:R-:W-:Y:S01]  /*6070*/  ISETP.GT.AND P0, PT, R4.reuse, 0x58, PT ;  /* 0x000000580400780c */ /* 0x040fe20003f04270 */
[----:B------:R-:W-:Y:S01]  /*6080*/  @P3 STG.E.U16 desc[UR36][R8.64+0x92], R63 ;  /* 0x0000923f08003986 */ /* 0x000fe2000c101524 */
[----:B------:R-:W-:-:S03]  /*6090*/  ISETP.GT.AND P3, PT, R4, 0x51, PT ;  /* 0x000000510400780c */ /* 0x000fc60003f64270 */
[----:B------:R-:W-:Y:S01]  /*60a0*/  @P4 STG.E.U16 desc[UR36][R6.64+0xa0], R64 ;  /* 0x0000a04006004986 */ /* 0x000fe2000c101524 */
[C---:B------:R-:W-:Y:S02]  /*60b0*/  ISETP.GT.AND P2, PT, R3.reuse, RZ, P3 ;  /* 0x000000ff0300720c */ /* 0x040fe40001f44270 */
[C---:B------:R-:W-:Y:S02]  /*60c0*/  ISETP.GT.AND P3, PT, R3.reuse, 0x8, P3 ;  /* 0x000000080300780c */ /* 0x040fe40001f64270 */
[----:B------:R-:W-:-:S09]  /*60d0*/  ISETP.GT.AND P4, PT, R3, RZ, P0 ;  /* 0x000000ff0300720c */ /* 0x000fd20000784270 */
        /* <DEDUP_REMOVED lines=9> */
[C---:B------:R-:W-:Y:S02]  /*6170*/  ISETP.GT.AND P3, PT, R3.reuse, RZ, P0 ;  /* 0x000000ff0300720c */ /* 0x040fe40000764270 */
[----:B------:R-:W-:-:S07]  /*6180*/  ISETP.GT.AND P0, PT, R3, 0x8, P0 ;  /* 0x000000080300780c */ /* 0x000fce0000704270 */
[----:B------:R-:W-:Y:S04]  /*6190*/  @P2 STG.E.U16 desc[UR36][R6.64+0xb2], R69 ;  /* 0x0000b24506002986 */ /* 0x000fe8000c101524 */
[----:B------:R-:W-:Y:S01]  /*61a0*/  @P1 STG.E.U16 desc[UR36][R8.64+0xb0], R70 ;  /* 0x0000b04608001986 */ /* 0x000fe2000c101524 */
[----:B------:R-:W-:-:S03]  /*61b0*/  ISETP.GT.AND P1, PT, R4, 0x68, PT ;  /* 0x000000680400780c */ /* 0x000fc60003f24270 */
        /* <DEDUP_REMOVED lines=11> */
[C---:B------:R-:W-:Y:S02]  /*6270*/  ISETP.GT.AND P2, PT, R3.reuse, RZ, P0 ;  /* 0x000000ff0300720c */ /* 0x040fe40000744270 */
[----:B------:R-:W-:Y:S01]  /*6280*/  ISETP.GT.AND P0, PT, R3, 0x8, P0 ;  /* 0x000000080300780c */ /* 0x000fe20000704270 */
[----:B------:R-:W-:Y:S01]  /*6290*/  @P3 STG.E.U16 desc[UR36][R6.64+0xd0], R76 ;  /* 0x0000d04c06003986 */ /* 0x000fe2000c101524 */
[----:B------:R-:W-:-:S04]  /*62a0*/  ISETP.GT.AND P3, PT, R4, 0x70, PT ;  /* 0x000000700400780c */ /* 0x000fc80003f64270 */
[C---:B------:R-:W-:Y:S02]  /*62b0*/  ISETP.GT.AND P4, PT, R3.reuse, RZ, P3 ;  /* 0x000000ff0300720c */ /* 0x040fe40001f84270 */
[----:B------:R-:W-:-:S03]  /*62c0*/  ISETP.GT.AND P3, PT, R3, 0x8, P3 ;  /* 0x000000080300780c */ /* 0x000fc60001f64270 */
[----:B------:R-:W-:Y:S01]  /*62d0*/  @P2 STG.E.U16 desc[UR36][R6.64+0xd2], R77 ;  /* 0x0000d24d06002986 */ /* 0x000fe2000c101524 */
[----:B------:R-:W-:-:S03]  /*62e0*/  ISETP.GT.AND P2, PT, R4, 0x79, PT ;  /* 0x000000790400780c */ /* 0x000fc60003f44270 */
[----:B------:R-:W-:Y:S01]  /*62f0*/  @P1 STG.E.U16 desc[UR36][R8.64+0xd0], R78 ;  /* 0x0000d04e08001986 */ /* 0x000fe2000c101524 */
[----:B------:R-:W-:-:S03]  /*6300*/  ISETP.GT.AND P1, PT, R4, 0x78, PT ;  /* 0x000000780400780c */ /* 0x000fc60003f24270 */
[----:B------:R-:W-:Y:S01]  /*6310*/  @P0 STG.E.U16 desc[UR36][R8.64+0xd2], R79 ;  /* 0x0000d24f08000986 */ /* 0x000fe2000c101524 */
[----:B------:R-:W-:-:S03]  /*6320*/  ISETP.GT.AND P0, PT, R4, 0x71, PT ;  /* 0x000000710400780c */ /* 0x000fc60003f04270 */
[----:B------:R-:W-:Y:S01]  /*6330*/  @P4 STG.E.U16 desc[UR36][R6.64+0xe0], R80 ;  /* 0x0000e05006004986 */ /* 0x000fe2000c101524 */
[C---:B------:R-:W-:Y:S02]  /*6340*/  ISETP.GT.AND P4, PT, R3.reuse, RZ, P0 ;  /* 0x000000ff0300720c */ /* 0x040fe40000784270 */
[----:B------:R-:W-:-:S11]  /*6350*/  ISETP.GT.AND P0, PT, R3, 0x8, P0 ;  /* 0x000000080300780c */ /* 0x000fd60000704270 */
[----:B------:R-:W-:Y:S02]  /*6360*/  @P4 IMAD.MOV.U32 R4, RZ, RZ, R6 ;  /* 0x000000ffff044224 */ /* 0x000fe400078e0006 */
[----:B------:R-:W-:-:S05]  /*6370*/  @P4 IMAD.MOV.U32 R5, RZ, RZ, R7 ;  /* 0x000000ffff054224 */ /* 0x000fca00078e0007 */
[----:B------:R0:W-:Y:S01]  /*6380*/  @P4 STG.E.U16 desc[UR36][R4.64+0xe2], R81 ;  /* 0x0000e25104004986 */ /* 0x0001e2000c101524 */
[C---:B------:R-:W-:Y:S02]  /*6390*/  ISETP.GT.AND P4, PT, R3.reuse, RZ, P2 ;  /* 0x000000ff0300720c */ /* 0x040fe40001784270 */
[----:B------:R-:W-:Y:S01]  /*63a0*/  ISETP.GT.AND P2, PT, R3, 0x8, P2 ;  /* 0x000000080300780c */ /* 0x000fe20001744270 */
[----:B0-----:R-:W-:Y:S02]  /*63b0*/  @P3 IMAD.MOV.U32 R4, RZ, RZ, R8 ;  /* 0x000000ffff043224 */ /* 0x001fe400078e0008 */
[----:B------:R-:W-:-:S05]  /*63c0*/  @P3 IMAD.MOV.U32 R5, RZ, RZ, R9 ;  /* 0x000000ffff053224 */ /* 0x000fca00078e0009 */
[----:B------:R0:W-:Y:S01]  /*63d0*/  @P3 STG.E.U16 desc[UR36][R4.64+0xe0], R82 ;  /* 0x0000e05204003986 */ /* 0x0001e2000c101524 */
[C---:B------:R-:W-:Y:S02]  /*63e0*/  ISETP.GT.AND P3, PT, R3.reuse, RZ, P1 ;  /* 0x000000ff0300720c */ /* 0x040fe40000f64270 */
[----:B------:R-:W-:Y:S01]  /*63f0*/  ISETP.GT.AND P1, PT, R3, 0x8, P1 ;  /* 0x000000080300780c */ /* 0x000fe20000f24270 */
[----:B0-----:R-:W-:Y:S02]  /*6400*/  @P0 IMAD.MOV.U32 R4, RZ, RZ, R8 ;  /* 0x000000ffff040224 */ /* 0x001fe400078e0008 */
[----:B------:R-:W-:-:S05]  /*6410*/  @P0 IMAD.MOV.U32 R5, RZ, RZ, R9 ;  /* 0x000000ffff050224 */ /* 0x000fca00078e0009 */
[----:B------:R0:W-:Y:S03]  /*6420*/  @P0 STG.E.U16 desc[UR36][R4.64+0xe2], R83 ;  /* 0x0000e25304000986 */ /* 0x0001e6000c101524 */
[----:B0-----:R-:W-:Y:S02]  /*6430*/  @P3 IMAD.MOV.U32 R4, RZ, RZ, R6 ;  /* 0x000000ffff043224 */ /* 0x001fe400078e0006 */
[----:B------:R-:W-:-:S05]  /*6440*/  @P3 IMAD.MOV.U32 R5, RZ, RZ, R7 ;  /* 0x000000ffff053224 */ /* 0x000fca00078e0007 */
[----:B------:R0:W-:Y:S04]  /*6450*/  @P3 STG.E.U16 desc[UR36][R4.64+0xf0], R84 ;  /* 0x0000f05404003986 */ /* 0x0001e8000c101524 */
[----:B------:R4:W-:Y:S01]  /*6460*/  @P4 STG.E.U16 desc[UR36][R6.64+0xf2], R85 ;  /* 0x0000f25506004986 */ /* 0x0009e2000c101524 */
[----:B0-----:R-:W-:Y:S02]  /*6470*/  @P1 IMAD.MOV.U32 R4, RZ, RZ, R8 ;  /* 0x000000ffff041224 */ /* 0x001fe400078e0008 */
[----:B------:R-:W-:-:S05]  /*6480*/  @P1 IMAD.MOV.U32 R5, RZ, RZ, R9 ;  /* 0x000000ffff051224 */ /* 0x000fca00078e0009 */
[----:B------:R4:W-:Y:S04]  /*6490*/  @P1 STG.E.U16 desc[UR36][R4.64+0xf0], R86 ;  /* 0x0000f05604001986 */ /* 0x0009e8000c101524 */
[----:B------:R4:W-:Y:S02]  /*64a0*/  @P2 STG.E.U16 desc[UR36][R8.64+0xf2], R87 ;  /* 0x0000f25708002986 */ /* 0x0009e4000c101524 */
.L_x_158:
[----:B------:R-:W-:Y:S05]  /*64b0*/  BSYNC B0 ;  /* 0x0000000000007941 */ /* 0x000fea0003800000 */
.L_x_32:
[----:B------:R-:W-:Y:S01]  /*64c0*/  IADD3 R16, P0, R16, UR38, RZ ;  /* 0x0000002610107c10 */ /* 0x000fe2000ff1e0ff */
[----:B------:R-:W-:Y:S01]  /*64d0*/  ULDC.64 UR4, c[0x0][0x650] ;  /* 0x0001940000047ab9 */ /* 0x000fe20000000a00 */
[----:B------:R-:W-:Y:S01]  /*64e0*/  PRMT R3, RZ, 0x7610, R3 ;  /* 0x00007610ff037816 */ /* 0x000fe20000000003 */
[----:B------:R-:W-:Y:S01]  /*64f0*/  IMAD.MOV.U32 R100, RZ, RZ, -0x1 ;  /* 0xffffffffff647424 */ /* 0x000fe200078e00ff */
[----:B------:R-:W-:Y:S01]  /*6500*/  IADD3.X R17, R17, UR41, RZ, P0, !PT ;  /* 0x0000002911117c10 */ /* 0x000fe200087fe4ff */
[----:B------:R-:W-:Y:S01]  /*6510*/  IMAD.MOV.U32 R99, RZ, RZ, -0x1 ;  /* 0xffffffffff637424 */ /* 0x000fe200078e00ff */
[----:B------:R-:W-:-:S04]  /*6520*/  ISETP.GE.U32.AND P0, PT, R16, UR4, PT ;  /* 0x0000000410007c0c */ /* 0x000fc8000bf06070 */
[----:B------:R-:W-:-:S13]  /*6530*/  ISETP.GE.U32.AND.EX P0, PT, R17, UR5, PT, P0 ;  /* 0x0000000511007c0c */ /* 0x000fda000bf06100 */
[----:B------:R-:W-:Y:S05]  /*6540*/  @P0 BRA `(.L_x_159) ;  /* 0x00000004004c0947 */ /* 0x000fea0003800000 */
[----:B------:R-:W0:Y:S01]  /*6550*/  LDC.64 R10, c[0x0][0x628] ;  /* 0x00018a00ff0a7b82 */ /* 0x000e220000000a00 */
[----:B---3--:R-:W3:Y:S01]  /*6560*/  S2R R12, SR_CTAID.X ;  /* 0x00000000000c7919 */ /* 0x008ee20000002500 */
[----:B-12-4-:R-:W-:Y:S02]  /*6570*/  IMAD.MOV.U32 R8, RZ, RZ, R16 ;  /* 0x000000ffff087224 */ /* 0x016fe400078e0010 */
[----:B------:R-:W-:Y:S01]  /*6580*/  IMAD.MOV.U32 R9, RZ, RZ, R17 ;  /* 0x000000ffff097224 */ /* 0x000fe200078e0011 */
[----:B------:R-:W1:Y:S03]  /*6590*/  S2R R20, SR_CTAID.Y ;  /* 0x0000000000147919 */ /* 0x000e660000002600 */
[----:B------:R-:W2:Y:S08]  /*65a0*/  LDC R0, c[0x0][0x630] ;  /* 0x00018c00ff007b82 */ /* 0x000eb00000000800 */
[----:B------:R-:W4:Y:S01]  /*65b0*/  LDC.64 R14, c[0x0][0x620] ;  /* 0x00018800ff0e7b82 */ /* 0x000f220000000a00 */
[----:B0-----:R-:W-:-:S04]  /*65c0*/  ISETP.NE.U32.AND P0, PT, R10, RZ, PT ;  /* 0x000000ff0a00720c */ /* 0x001fc80003f05070 */
[----:B------:R-:W-:-:S13]  /*65d0*/  ISETP.NE.AND.EX P0, PT, R11, RZ, PT, P0 ;  /* 0x000000ff0b00720c */ /* 0x000fda0003f05300 */
[----:B-1234-:R-:W-:Y:S05]  /*65e0*/  @!P0 BRA `(.L_x_160) ;  /* 0x0000000000288947 */ /* 0x01efea0003800000 */
        /* <DEDUP_REMOVED lines=10> */
.L_x_160:
[-CC-:B------:R-:W-:Y:S01]  /*6690*/  SHF.R.U64 R99, R8, R0.reuse, R9.reuse ;  /* 0x0000000008637219 */ /* 0x180fe20000001209 */
[----:B------:R-:W0:Y:S01]  /*66a0*/  LDC.64 R26, c[0x0][0x640] ;  /* 0x00019000ff1a7b82 */ /* 0x000e220000000a00 */
[----:B------:R-:W-:Y:S01]  /*66b0*/  SHF.R.U32.HI R0, RZ, R0, R9 ;  /* 0x00000000ff007219 */ /* 0x000fe20000011609 */
[----:B------:R-:W-:Y:S01]  /*66c0*/  ULDC UR4, c[0x0][0x150] ;  /* 0x0000540000047ab9 */ /* 0x000fe20000000800 */
[----:B------:R-:W-:Y:S02]  /*66d0*/  IADD3 R3, P0, RZ, -R99, RZ ;  /* 0x80000063ff037210 */ /* 0x000fe40007f1e0ff */
[----:B------:R-:W-:-:S03]  /*66e0*/  I2FP.F32.U32 R7, R12 ;  /* 0x0000000c00077245 */ /* 0x000fc60000201000 */
[----:B------:R-:W1:Y:S01]  /*66f0*/  LDC R6, c[0x0][0x618] ;  /* 0x00018600ff067b82 */ /* 0x000e620000000800 */
[----:B------:R-:W-:Y:S02]  /*6700*/  IMAD.X R5, RZ, RZ, ~R0, P0 ;  /* 0x000000ffff057224 */ /* 0x000fe400000e0e00 */
[----:B------:R-:W-:Y:S01]  /*6710*/  FMUL R7, R7, UR4 ;  /* 0x0000000407077c20 */ /* 0x000fe20008400000 */
[----:B------:R-:W-:Y:S01]  /*6720*/  ULDC UR4, c[0x0][0x154] ;  /* 0x0000550000047ab9 */ /* 0x000fe20000000800 */
[-C--:B------:R-:W-:Y:S02]  /*6730*/  IMAD R0, R5, R14.reuse, RZ ;  /* 0x0000000e05007224 */ /* 0x080fe400078e02ff */
[C---:B------:R-:W-:Y:S01]  /*6740*/  IMAD.WIDE.U32 R4, R3.reuse, R14, R16 ;  /* 0x0000000e03047225 */ /* 0x040fe200078e0010 */
[----:B------:R-:W2:Y:S01]  /*6750*/  LDC R11, c[0x0][0x608] ;  /* 0x00018200ff0b7b82 */ /* 0x000ea20000000800 */
[----:B------:R-:W3:Y:S02]  /*6760*/  F2I.U32.TRUNC.NTZ R7, R7 ;  /* 0x0000000700077305 */ /* 0x000ee4000020f000 */
[----:B------:R-:W-:-:S04]  /*6770*/  IMAD R3, R3, R15, R0 ;  /* 0x0000000f03037224 */ /* 0x000fc800078e0200 */
[----:B------:R-:W-:Y:S01]  /*6780*/  IMAD.IADD R3, R5, 0x1, R3 ;  /* 0x0000000105037824 */ /* 0x000fe200078e0203 */
[----:B------:R-:W4:Y:S01]  /*6790*/  LDC R8, c[0x0][0x658] ;  /* 0x00019600ff087b82 */ /* 0x000f220000000800 */
[----:B------:R-:W-:Y:S02]  /*67a0*/  I2FP.F32.U32 R5, R20 ;  /* 0x0000001400057245 */ /* 0x000fe40000201000 */
[----:B0-----:R-:W-:-:S04]  /*67b0*/  ISETP.NE.U32.AND P0, PT, R26, RZ, PT ;  /* 0x000000ff1a00720c */ /* 0x001fc80003f05070 */
[----:B------:R-:W-:Y:S01]  /*67c0*/  ISETP.NE.AND.EX P0, PT, R27, RZ, PT, P0 ;  /* 0x000000ff1b00720c */ /* 0x000fe20003f05300 */
[----:B------:R-:W0:Y:S01]  /*67d0*/  LDC R9, c[0x0][0x144] ;  /* 0x00005100ff097b82 */ /* 0x000e220000000800 */
[-C--:B-1----:R-:W-:Y:S01]  /*67e0*/  SHF.R.U64 R13, R4, R6.reuse, R3 ;  /* 0x00000006040d7219 */ /* 0x082fe20000001203 */
[----:B---3--:R-:W-:Y:S01]  /*67f0*/  IMAD.MOV R7, RZ, RZ, -R7 ;  /* 0x000000ffff077224 */ /* 0x008fe200078e0a07 */
[----:B------:R-:W-:Y:S01]  /*6800*/  SHF.R.U32.HI R0, RZ, R6, R3 ;  /* 0x00000006ff007219 */ /* 0x000fe20000011603 */
[----:B------:R-:W-:-:S04]  /*6810*/  FMUL R6, R5, UR4 ;  /* 0x0000000405067c20 */ /* 0x000fc80008400000 */
[----:B------:R-:W1:Y:S01]  /*6820*/  LDC R21, c[0x0][0x148] ;  /* 0x00005200ff157b82 */ /* 0x000e620000000800 */
[----:B------:R3:W0:Y:S01]  /*6830*/  F2I.U32.TRUNC.NTZ R14, R6 ;  /* 0x00000006000e7305 */ /* 0x000622000020f000 */
[-CC-:B--2---:R-:W-:Y:S02]  /*6840*/  SHF.R.U64 R10, R13, R11.reuse, R0.reuse ;  /* 0x0000000b0d0a7219 */ /* 0x184fe40000001200 */
[----:B------:R-:W-:-:S04]  /*6850*/  SHF.R.U32.HI R3, RZ, R11, R0 ;  /* 0x0000000bff037219 */ /* 0x000fc80000011600 */
[----:B-----5:R-:W2:Y:S01]  /*6860*/  LDC R24, c[0x0][0x648] ;  /* 0x00019200ff187b82 */ /* 0x020ea20000000800 */
[-CC-:B----4-:R-:W-:Y:S02]  /*6870*/  SHF.R.U64 R15, R10, R8.reuse, R3.reuse ;  /* 0x000000080a0f7219 */ /* 0x190fe40000001203 */
[----:B------:R-:W-:-:S03]  /*6880*/  SHF.R.U32.HI R5, RZ, R8, R3 ;  /* 0x00000008ff057219 */ /* 0x000fc60000011603 */
[----:B------:R-:W-:Y:S02]  /*6890*/  IMAD.MOV.U32 R4, RZ, RZ, R15 ;  /* 0x000000ffff047224 */ /* 0x000fe400078e000f */
[----:B------:R-:W4:Y:S01]  /*68a0*/  LDC R28, c[0x0][0x638] ;  /* 0x00018e00ff1c7b82 */ /* 0x000f220000000800 */
[----:B0-----:R-:W-:-:S07]  /*68b0*/  IMAD R25, R9, R7, R12 ;  /* 0x0000000709197224 */ /* 0x001fce00078e020c */
[----:B------:R-:W0:Y:S08]  /*68c0*/  LDC R29, c[0x0][0x610] ;  /* 0x00018400ff1d7b82 */ /* 0x000e300000000800 */
[----:B------:R-:W0:Y:S01]  /*68d0*/  LDC R30, c[0x0][0x600] ;  /* 0x00018000ff1e7b82 */ /* 0x000e220000000800 */
[----:B-1-3--:R-:W-:Y:S05]  /*68e0*/  @!P0 BRA `(.L_x_161) ;  /* 0x0000000000288947 */ /* 0x00afea0003800000 */
[----:B------:R-:W1:Y:S02]  /*68f0*/  LDC R0, c[0x0][0x64c] ;  /* 0x00019300ff007b82 */ /* 0x000e640000000800 */
[----:B-1----:R-:W-:-:S05]  /*6900*/  IADD3 R3, P0, R15, R0, RZ ;  /* 0x000000000f037210 */ /* 0x002fca0007f1e0ff */
        /* <DEDUP_REMOVED lines=8> */
.L_x_161:
[----:B------:R-:W-:Y:S01]  /*6990*/  ISETP.NE.AND P0, PT, R2, 0x1, PT ;  /* 0x000000010200780c */ /* 0x000fe20003f05270 */
[----:B------:R-:W-:Y:S01]  /*69a0*/  IMAD.MOV R14, RZ, RZ, -R14 ;  /* 0x000000ffff0e7224 */ /* 0x000fe200078e0a0e */
[----:B--2---:R-:W-:Y:S02]  /*69b0*/  SHF.R.U64 R0, R4, R24, R5 ;  /* 0x0000001804007219 */ /* 0x004fe40000001205 */
[----:B------:R-:W-:Y:S02]  /*69c0*/  LOP3.LUT R3, R10, R97, RZ, 0xc0, !PT ;  /* 0x000000610a037212 */ /* 0x000fe400078ec0ff */
[----:B------:R-:W-:Y:S01]  /*69d0*/  LOP3.LUT R6, R13, R96, RZ, 0xc0, !PT ;  /* 0x000000600d067212 */ /* 0x000fe200078ec0ff */
[----:B------:R-:W-:Y:S02]  /*69e0*/  IMAD.MOV R4, RZ, RZ, -R0 ;  /* 0x000000ffff047224 */ /* 0x000fe400078e0a00 */
[----:B------:R-:W-:Y:S02]  /*69f0*/  IMAD R0, R92, R0, R3 ;  /* 0x000000005c007224 */ /* 0x000fe400078e0203 */
[----:B----4-:R-:W-:-:S02]  /*6a00*/  IMAD R3, R4, R28, R15 ;  /* 0x0000001c04037224 */ /* 0x010fc400078e020f */
[----:B------:R-:W-:Y:S02]  /*6a10*/  @P0 IMAD R25, R21, R14, R20 ;  /* 0x0000000e15190224 */ /* 0x000fe400078e0214 */
[----:B0-----:R-:W-:Y:S02]  /*6a20*/  IMAD R5, R3, R30, R6 ;  /* 0x0000001e03057224 */ /* 0x001fe400078e0206 */
[----:B------:R-:W-:Y:S02]  /*6a30*/  IMAD R0, R0, R29, R25 ;  /* 0x0000001d00007224 */ /* 0x000fe400078e0219 */
[----:B------:R-:W-:-:S03]  /*6a40*/  IMAD.MOV.U32 R4, RZ, RZ, 0x1 ;  /* 0x00000001ff047424 */ /* 0x000fc600078e00ff */
[----:B------:R-:W-:Y:S02]  /*6a50*/  SEL R100, R5, R0, !P0 ;  /* 0x0000000005647207 */ /* 0x000fe40004000000 */
[----:B------:R-:W-:Y:S02]  /*6a60*/  PRMT R3, R4, 0x7610, R3 ;  /* 0x0000761004037816 */ /* 0x000fe40000000003 */
[----:B------:R-:W-:-:S07]  /*6a70*/  SEL R0, R0, R5, !P0 ;  /* 0x0000000500007207 */ /* 0x000fce0004000000 */
.L_x_159:
[----:B------:R-:W-:Y:S01]  /*6a80*/  LOP3.LUT P0, RZ, R3, 0xff, RZ, 0xc0, !PT ;  /* 0x000000ff03ff7812 */ /* 0x000fe2000780c0ff */
[----:B------:R-:W-:Y:S01]  /*6a90*/  UIMAD.WIDE.U32 UR4, UR42, -0x55555555, URZ ;  /* 0xaaaaaaab2a0478a5 */ /* 0x000fe2000f8e003f */
[----:B------:R-:W-:-:S03]  /*6aa0*/  IMAD.MOV.U32 R101, RZ, RZ, R0 ;  /* 0x000000ffff657224 */ /* 0x000fc600078e0000 */
[----:B------:R-:W-:-:S04]  /*6ab0*/  USHF.R.U32.HI UR4, URZ, 0x1, UR5 ;  /* 0x000000013f047899 */ /* 0x000fc80008011605 */
[----:B------:R-:W-:-:S04]  /*6ac0*/  UIMAD UR42, UR4, -0x3, UR42 ;  /* 0xfffffffd042a78a4 */ /* 0x000fc8000f8e022a */
[----:B------:R-:W-:Y:S08]  /*6ad0*/  @P0 BRA `(.L_x_162) ;  /* 0xffffffa800440947 */ /* 0x000ff0000383ffff */
[----:B------:R-:W-:Y:S05]  /*6ae0*/  EXIT ;  /* 0x000000000000794d */ /* 0x000fea0003800000 */
.L_x_7:
        /* <DEDUP_REMOVED lines=26> */
.L_x_164:
[----:B------:R-:W0:Y:S01]  /*6c90*/  LDC.64 R28, c[0x0][0x640] ;  /* 0x00019000ff1c7b82 */ /* 0x000e220000000a00 */
[-CC-:B------:R-:W-:Y:S01]  /*6ca0*/  SHF.R.U64 R22, R14, R6.reuse, R15.reuse ;  /* 0x000000060e167219 */ /* 0x180fe2000000120f */
[----:B------:R-:W-:Y:S01]  /*6cb0*/  IMAD.MOV.U32 R30, RZ, RZ, 0x1 ;  /* 0x00000001ff1e7424 */ /* 0x000fe200078e00ff */
[----:B------:R-:W-:Y:S02]  /*6cc0*/  SHF.R.U32.HI R6, RZ, R6, R15 ;  /* 0x00000006ff067219 */ /* 0x000fe4000001160f */
[----:B------:R-:W-:-:S03]  /*6cd0*/  IADD3 R13, P0, RZ, -R22, RZ ;  /* 0x80000016ff0d7210 */ /* 0x000fc60007f1e0ff */
[----:B------:R-:W1:Y:S02]  /*6ce0*/  LDC R12, c[0x0][0x618] ;  /* 0x00018600ff0c7b82 */ /* 0x000e640000000800 */
[----:B------:R-:W-:-:S04]  /*6cf0*/  IMAD.X R11, RZ, RZ, ~R6, P0 ;  /* 0x000000ffff0b7224 */ /* 0x000fc800000e0e06 */
[-C--:B------:R-:W-:Y:S02]  /*6d00*/  IMAD R6, R11, R24.reuse, RZ ;  /* 0x000000180b067224 */ /* 0x080fe400078e02ff */
[----:B------:R-:W2:Y:S01]  /*6d10*/  LDC R14, c[0x0][0x608] ;  /* 0x00018200ff0e7b82 */ /* 0x000ea20000000800 */
[----:B------:R-:W-:-:S04]  /*6d20*/  IMAD.WIDE.U32 R10, R13, R24, R16 ;  /* 0x000000180d0a7225 */ /* 0x000fc800078e0010 */
[----:B------:R-:W-:-:S03]  /*6d30*/  IMAD R13, R13, R25, R6 ;  /* 0x000000190d0d7224 */ /* 0x000fc600078e0206 */
[----:B------:R-:W3:Y:S01]  /*6d40*/  LDC R27, c[0x0][0x658] ;  /* 0x00019600ff1b7b82 */ /* 0x000ee20000000800 */
[----:B------:R-:W-:Y:S01]  /*6d50*/  IMAD.IADD R11, R11, 0x1, R13 ;  /* 0x000000010b0b7824 */ /* 0x000fe200078e020d */
[----:B0-----:R-:W-:-:S04]  /*6d60*/  ISETP.NE.U32.AND P0, PT, R28, RZ, PT ;  /* 0x000000ff1c00720c */ /* 0x001fc80003f05070 */
[----:B------:R-:W-:Y:S02]  /*6d70*/  ISETP.NE.AND.EX P0, PT, R29, RZ, PT, P0 ;  /* 0x000000ff1d00720c */ /* 0x000fe40003f05300 */
[----:B------:R-:W0:Y:S01]  /*6d80*/  LDC R24, c[0x0][0x600] ;  /* 0x00018000ff187b82 */ /* 0x000e220000000800 */
[-CC-:B-1----:R-:W-:Y:S01]  /*6d90*/  SHF.R.U64 R8, R10, R12.reuse, R11.reuse ;  /* 0x0000000c0a087219 */ /* 0x182fe2000000120b */
[----:B------:R-:W-:Y:S01]  /*6da0*/  IMAD.MOV.U32 R10, RZ, RZ, -0x1 ;  /* 0xffffffffff0a7424 */ /* 0x000fe200078e00ff */
[----:B------:R-:W-:-:S05]  /*6db0*/  SHF.R.U32.HI R11, RZ, R12, R11 ;  /* 0x0000000cff0b7219 */ /* 0x000fca000001160b */
[----:B------:R-:W1:Y:S01]  /*6dc0*/  LDC R25, c[0x0][0x648] ;  /* 0x00019200ff197b82 */ /* 0x000e620000000800 */
[-CC-:B--2---:R-:W-:Y:S02]  /*6dd0*/  SHF.R.U64 R21, R8, R14.reuse, R11.reuse ;  /* 0x0000000e08157219 */ /* 0x184fe4000000120b */
[----:B------:R-:W-:-:S05]  /*6de0*/  SHF.R.U32.HI R6, RZ, R14, R11 ;  /* 0x0000000eff067219 */ /* 0x000fca000001160b */
[----:B------:R-:W2:Y:S01]  /*6df0*/  LDC R26, c[0x0][0x638] ;  /* 0x00018e00ff1a7b82 */ /* 0x000ea20000000800 */
[-C--:B---3--:R-:W-:Y:S02]  /*6e00*/  SHF.L.U32 R10, R10, R27.reuse, RZ ;  /* 0x0000001b0a0a7219 */ /* 0x088fe400000006ff */
[-CC-:B------:R-:W-:Y:S02]  /*6e10*/  SHF.R.U64 R23, R21, R27.reuse, R6.reuse ;  /* 0x0000001b15177219 */ /* 0x180fe40000001206 */
[----:B------:R-:W-:Y:S02]  /*6e20*/  LOP3.LUT R32, RZ, R10, RZ, 0x33, !PT ;  /* 0x0000000aff207212 */ /* 0x000fe400078e33ff */
[----:B------:R-:W-:Y:S01]  /*6e30*/  SHF.R.U32.HI R11, RZ, R27, R6 ;  /* 0x0000001bff0b7219 */ /* 0x000fe20000011606 */
[----:B------:R-:W3:Y:S01]  /*6e40*/  LDC R31, c[0x0][0x610] ;  /* 0x00018400ff1f7b82 */ /* 0x000ee20000000800 */
[----:B------:R-:W-:Y:S01]  /*6e50*/  IMAD.MOV.U32 R10, RZ, RZ, R23 ;  /* 0x000000ffff0a7224 */ /* 0x000fe200078e0017 */
[----:B------:R-:W-:Y:S06]  /*6e60*/  @!P0 BRA `(.L_x_165) ;  /* 0x0000000000288947 */ /* 0x000fec0003800000 */
        /* <DEDUP_REMOVED lines=10> */
.L_x_165:
[----:B------:R-:W-:Y:S02]  /*6f10*/  ISETP.NE.AND P0, PT, R2, 0x1, PT ;  /* 0x000000010200780c */ /* 0x000fe40003f05270 */
[----:B-1----:R-:W-:Y:S01]  /*6f20*/  SHF.R.U64 R6, R10, R25, R11 ;  /* 0x000000190a067219 */ /* 0x002fe2000000120b */
[----:B0-----:R-:W-:Y:S01]  /*6f30*/  VIADD R11, R24, 0xffffffff ;  /* 0xffffffff180b7836 */ /* 0x001fe20000000000 */
[----:B------:R-:W-:Y:S02]  /*6f40*/  SHF.L.U32 R30, R30, R27, RZ ;  /* 0x0000001b1e1e7219 */ /* 0x000fe400000006ff */
[----:B------:R-:W-:Y:S01]  /*6f50*/  LOP3.LUT R5, R21, R32, RZ, 0xc0, !PT ;  /* 0x0000002015057212 */ /* 0x000fe200078ec0ff */
[----:B------:R-:W-:-:S04]  /*6f60*/  IMAD.MOV R10, RZ, RZ, -R6 ;  /* 0x000000ffff0a7224 */ /* 0x000fc800078e0a06 */
[----:B------:R-:W-:Y:S01]  /*6f70*/  IMAD R6, R30, R6, R5 ;  /* 0x000000061e067224 */ /* 0x000fe200078e0205 */
[----:B------:R-:W-:Y:S01]  /*6f80*/  LOP3.LUT R5, R8, R11, RZ, 0xc0, !PT ;  /* 0x0000000b08057212 */ /* 0x000fe200078ec0ff */
[----:B------:R-:W-:Y:S02]  /*6f90*/  @P0 IMAD R7, R9, R20, R4 ;  /* 0x0000001409070224 */ /* 0x000fe400078e0204 */
[----:B--2---:R-:W-:Y:S02]  /*6fa0*/  IMAD R4, R10, R26, R23 ;  /* 0x0000001a0a047224 */ /* 0x004fe400078e0217 */
[----:B---3--:R-:W-:Y:S02]  /*6fb0*/  IMAD R7, R6, R31, R7 ;  /* 0x0000001f06077224 */ /* 0x008fe400078e0207 */
[----:B------:R-:W-:Y:S02]  /*6fc0*/  IMAD R4, R4, R24, R5 ;  /* 0x0000001804047224 */ /* 0x000fe400078e0205 */
[----:B------:R-:W-:-:S02]  /*6fd0*/  IMAD.MOV.U32 R8, RZ, RZ, 0x1 ;  /* 0x00000001ff087424 */ /* 0x000fc400078e00ff */
[----:B------:R-:W-:Y:S01]  /*6fe0*/  IMAD.MOV.U32 R6, RZ, RZ, R22 ;  /* 0x000000ffff067224 */ /* 0x000fe200078e0016 */
[----:B------:R-:W-:Y:S02]  /*6ff0*/  SEL R19, R4, R7, !P0 ;  /* 0x0000000704137207 */ /* 0x000fe40004000000 */
[----:B------:R-:W-:-:S07]  /*7000*/  SEL R21, R7, R4, !P0 ;  /* 0x0000000407157207 */ /* 0x000fce0004000000 */
.L_x_163:
[----:B------:R-:W-:-:S08]  /*7010*/  NOP ;  /* 0x0000000000007918 */ /* 0x000fd00000000000 */
[----:B------:R-:W0:-:S00]  /*7020*/  USETMAXREG.DEALLOC.CTAPOOL 0x28 ;  /* 0x00000028000079c8 */ /* 0x000e0000080e0500 */
[----:B0-----:R-:W-:-:S13]  /*7030*/  ISETP.NE.AND P0, PT, R3, RZ, PT ;  /* 0x000000ff0300720c */ /* 0x001fda0003f05270 */
[----:B------:R-:W-:Y:S05]  /*7040*/  @P0 EXIT ;  /* 0x000000000000094d */ /* 0x000fea0003800000 */
[----:B------:R-:W-:Y:S01]  /*7050*/  LOP3.LUT P0, RZ, R8, 0xff, RZ, 0xc0, !PT ;  /* 0x000000ff08ff7812 */ /* 0x000fe2000780c0ff */
[----:B------:R-:W-:Y:S02]  /*7060*/  IMAD.MOV.U32 R3, RZ, RZ, 0x1 ;  /* 0x00000001ff037424 */ /* 0x000fe400078e00ff */
[----:B------:R-:W-:-:S10]  /*7070*/  IMAD.MOV.U32 R8, RZ, RZ, RZ ;  /* 0x000000ffff087224 */ /* 0x000fd400078e00ff */
[----:B------:R-:W-:Y:S05]  /*7080*/  @!P0 BRA `(.L_x_166) ;  /* 0x0000000c00548947 */ /* 0x000fea0003800000 */
[----:B------:R-:W0:Y:S01]  /*7090*/  LDC R3, c[0x0][0x28c] ;  /* 0x0000a300ff037b82 */ /* 0x000e220000000800 */
[----:B------:R-:W-:Y:S01]  /*70a0*/  ULDC UR5, c[0x0][0x658] ;  /* 0x0001960000057ab9 */ /* 0x000fe20000000800 */
[----:B------:R-:W-:Y:S01]  /*70b0*/  UMOV UR6, 0xffffffff ;  /* 0xffffffff00067882 */ /* 0x000fe20000000000 */
[----:B------:R-:W-:Y:S01]  /*70c0*/  BSSY B0, `(.L_x_166) ;  /* 0x00000d1000007945 */ /* 0x000fe20003800000 */
[----:B------:R-:W-:Y:S01]  /*70d0*/  USHF.L.U32 UR6, UR6, UR5, URZ ;  /* 0x0000000506067299 */ /* 0x000fe2000800063f */
[----:B------:R-:W-:Y:S01]  /*70e0*/  IMAD.MOV.U32 R10, RZ, RZ, 0x1 ;  /* 0x00000001ff0a7424 */ /* 0x000fe200078e00ff */
[----:B------:R-:W-:Y:S01]  /*70f0*/  LOP3.LUT R9, R18, 0x2, RZ, 0xfc, !PT ;  /* 0x0000000212097812 */ /* 0x000fe200078efcff */
[----:B------:R-:W-:Y:S01]  /*7100*/  IMAD.MOV.U32 R8, RZ, RZ, RZ ;  /* 0x000000ffff087224 */ /* 0x000fe200078e00ff */
[----:B------:R-:W1:Y:S01]  /*7110*/  S2UR UR8, SR_CgaCtaId ;  /* 0x00000000000879c3 */ /* 0x000e620000008800 */
[----:B------:R-:W-:Y:S01]  /*7120*/  ULDC UR4, c[0x0][0x600] ;  /* 0x0001800000047ab9 */ /* 0x000fe20000000800 */
[----:B------:R-:W-:Y:S01]  /*7130*/  UMOV UR7, 0x1 ;  /* 0x0000000100077882 */ /* 0x000fe20000000000 */
[----:B------:R-:W-:-:S02]  /*7140*/  UIADD3 UR4, UR4, -0x1, URZ ;  /* 0xffffffff04047890 */ /* 0x000fc4000fffe03f */
[----:B------:R-:W-:Y:S02]  /*7150*/  USHF.L.U32 UR5, UR7, UR5, URZ ;  /* 0x0000000507057299 */ /* 0x000fe4000800063f */
[----:B------:R-:W-:Y:S01]  /*7160*/  ULOP3.LUT UR6, URZ, UR6, URZ, 0x33, !UPT ;  /* 0x000000063f067292 */ /* 0x000fe2000f8e333f */
[----:B------:R-:W-:Y:S01]  /*7170*/  ULDC.64 UR30, c[0x0][0x198] ;  /* 0x00006600001e7ab9 */ /* 0x000fe20000000a00 */
[----:B0-----:R-:W-:-:S05]  /*7180*/  VIADD R3, R3, 0x7f ;  /* 0x0000007f03037836 */ /* 0x001fca0000000000 */
[----:B------:R-:W-:Y:S01]  /*7190*/  SHF.R.S32.HI R4, RZ, 0x1f, R3 ;  /* 0x0000001fff047819 */ /* 0x000fe20000011403 */
[----:B-1----:R-:W-:-:S03]  /*71a0*/  IMAD.U32 R12, RZ, RZ, UR8 ;  /* 0x00000008ff0c7e24 */ /* 0x002fc6000f8e00ff */
[----:B------:R-:W-:Y:S01]  /*71b0*/  LEA.HI R4, R4, R3, RZ, 0x7 ;  /* 0x0000000304047211 */ /* 0x000fe200078f38ff */
[----:B------:R-:W-:-:S03]  /*71c0*/  IMAD.MOV.U32 R3, RZ, RZ, 0x1 ;  /* 0x00000001ff037424 */ /* 0x000fc600078e00ff */
[----:B------:R-:W-:-:S05]  /*71d0*/  SHF.R.S32.HI R11, RZ, 0x7, R4 ;  /* 0x00000007ff0b7819 */ /* 0x000fca0000011404 */
[----:B------:R-:W-:-:S07]  /*71e0*/  VIADD R13, R11, 0x1 ;  /* 0x000000010b0d7836 */ /* 0x000fce0000000000 */
.L_x_177:
[----:B------:R-:W-:-:S03]  /*71f0*/  UMOV UR7, 0xffffffff ;  /* 0xffffffff00077882 */ /* 0x000fc60000000000 */
[----:B------:R-:W-:Y:S05]  /*7200*/  BRA.DIV UR7, `(.L_x_167) ;  /* 0x0000000e07b87947 */ /* 0x000fea000b800000 */
[----:B------:R-:W-:-:S13]  /*7210*/  ELECT P6, URZ, PT ;  /* 0x00000000003f782f */ /* 0x000fda00038c0000 */
.L_x_187:
[----:B------:R-:W0:Y:S01]  /*7220*/  LDC R4, c[0x0][0x28c] ;  /* 0x0000a300ff047b82 */ /* 0x000e220000000800 */
[----:B------:R-:W-:Y:S01]  /*7230*/  BSSY B1, `(.L_x_168) ;  /* 0x0000047000017945 */ /* 0x000fe20003800000 */
[----:B0-----:R-:W-:-:S13]  /*7240*/  ISETP.LT.OR P6, PT, R4, 0x1, !P6 ;  /* 0x000000010400780c */ /* 0x001fda00077c1670 */
[----:B------:R-:W-:Y:S05]  /*7250*/  @P6 BRA `(.L_x_169) ;  /* 0x0000000400106947 */ /* 0x000fea0003800000 */
[----:B------:R-:W-:Y:S02]  /*7260*/  IMAD R21, R21, 0x2, R12 ;  /* 0x0000000215157824 */ /* 0x000fe400078e020c */
[----:B------:R-:W-:Y:S02]  /*7270*/  IMAD.SHL.U32 R19, R19, 0x80, RZ ;  /* 0x0000008013137824 */ /* 0x000fe400078e00ff */
[----:B------:R-:W-:Y:S02]  /*7280*/  IMAD.MOV.U32 R22, RZ, RZ, RZ ;  /* 0x000000ffff167224 */ /* 0x000fe400078e00ff */
[----:B------:R-:W-:Y:S02]  /*7290*/  IMAD.MOV.U32 R4, RZ, RZ, R13 ;  /* 0x000000ffff047224 */ /* 0x000fe400078e000d */
[----:B------:R-:W-:Y:S02]  /*72a0*/  IMAD.MOV.U32 R5, RZ, RZ, R3 ;  /* 0x000000ffff057224 */ /* 0x000fe400078e0003 */
[----:B------:R-:W-:-:S02]  /*72b0*/  IMAD.MOV.U32 R7, RZ, RZ, R8 ;  /* 0x000000ffff077224 */ /* 0x000fc400078e0008 */
[----:B------:R-:W-:-:S07]  /*72c0*/  IMAD.SHL.U32 R21, R21, 0x40, RZ ;  /* 0x0000004015157824 */ /* 0x000fce00078e00ff */
.L_x_172:
[----:B------:R-:W0:Y:S01]  /*72d0*/  S2UR UR7, SR_CgaCtaId ;  /* 0x00000000000779c3 */ /* 0x000e220000008800 */
[----:B------:R-:W-:Y:S02]  /*72e0*/  MOV R15, 0x400 ;  /* 0x00000400000f7802 */ /* 0x000fe40000000f00 */
[----:B------:R-:W-:Y:S02]  /*72f0*/  SHF.L.U32 R14, R5, 0x1f, RZ ;  /* 0x0000001f050e7819 */ /* 0x000fe400000006ff */
[----:B------:R-:W-:Y:S01]  /*7300*/  ISETP.NE.AND P1, PT, R0, RZ, PT ;  /* 0x000000ff0000720c */ /* 0x000fe20003f25270 */
[----:B0-----:R-:W-:-:S05]  /*7310*/  IMAD.U32 R12, RZ, RZ, UR7 ;  /* 0x00000007ff0c7e24 */ /* 0x001fca000f8e00ff */
[----:B------:R-:W-:-:S07]  /*7320*/  LEA R20, R12, R15, 0x18 ;  /* 0x0000000f0c147211 */ /* 0x000fce00078ec0ff */
[----:B------:R-:W0:Y:S01]  /*7330*/  @!P1 LDC R15, c[0x0][0x500] ;  /* 0x00014000ff0f9b82 */ /* 0x000e220000000800 */
[----:B------:R-:W-:-:S04]  /*7340*/  IMAD R23, R7, 0x8, R20 ;  /* 0x0000000807177824 */ /* 0x000fc800078e0214 */
[----:B------:R-:W1:Y:S02]  /*7350*/  SYNCS.PHASECHK.TRANS64.TRYWAIT P0, [R23+URZ+0x18], R14 ;  /* 0x0000180e170075a7 */ /* 0x000e64000800017f */
[----:B-1----:R-:W-:Y:S05]  /*7360*/  @!P0 BRA `(.L_x_170) ;  /* 0x0000000c00808947 */ /* 0x002fea0003800000 */
.L_x_188:
[----:B-1----:R-:W-:Y:S01]  /*7370*/  PRMT R14, R9, 0x9910, RZ ;  /* 0x00009910090e7816 */ /* 0x002fe200000000ff */
[----:B0-----:R0:W-:Y:S03]  /*7380*/  @!P1 SYNCS.ARRIVE.TRANS64 RZ, [R23+URZ], R15 ;  /* 0x0000000f17ff99a7 */ /* 0x0011e6000800003f */
[----:B------:R-:W-:-:S13]  /*7390*/  ISETP.NE.AND P0, PT, R14, 0x2, PT ;  /* 0x000000020e00780c */ /* 0x000fda0003f05270 */
[----:B0-----:R-:W-:Y:S05]  /*73a0*/  @P0 BRA `(.L_x_171) ;  /* 0x0000000000040947 */ /* 0x001fea0003800000 */
[----:B------:R-:W-:Y:S01]  /*73b0*/  BPT.TRAP 0x1 ;  /* 0x000000040000795c */ /* 0x000fe20000300000 */
.L_x_171:
[----:B------:R-:W-:Y:S01]  /*73c0*/  IMAD R14, R7, 0x4, R12 ;  /* 0x00000004070e7824 */ /* 0x000fe200078e020c */
[----:B------:R-:W-:Y:S01]  /*73d0*/  R2UR UR34, R22 ;  /* 0x00000000162272ca */ /* 0x000fe200000e0000 */
[----:B------:R-:W-:Y:S01]  /*73e0*/  VIADD R4, R4, 0xffffffff ;  /* 0xffffffff04047836 */ /* 0x000fe20000000000 */
[----:B------:R-:W-:Y:S01]  /*73f0*/  R2UR UR33, R23 ;  /* 0x00000000172172ca */ /* 0x000fe200000e0000 */
[----:B------:R-:W-:Y:S01]  /*7400*/  IMAD.SHL.U32 R14, R14, 0x1000, RZ ;  /* 0x000010000e0e7824 */ /* 0x000fe200078e00ff */
[----:B------:R-:W-:Y:S01]  /*7410*/  R2UR UR36, R6 ;  /* 0x00000000062472ca */ /* 0x000fe200000e0000 */
[----:B------:R-:W-:Y:S01]  /*7420*/  UIADD3 UR14, UP0, UR30, 0xf0, URZ ;  /* 0x000000f01e0e7890 */ /* 0x000fe2000ff1e03f */
[----:B------:R-:W-:Y:S01]  /*7430*/  R2UR UR35, R21 ;  /* 0x00000000152372ca */ /* 0x000fe200000e0000 */
[--C-:B------:R-:W-:Y:S01]  /*7440*/  IMAD R14, R14, 0x2, R20.reuse ;  /* 0x000000020e0e7824 */ /* 0x100fe200078e0214 */
[----:B------:R-:W-:Y:S01]  /*7450*/  R2UR UR19, R19 ;  /* 0x00000000131372ca */ /* 0x000fe200000e0000 */
[C---:B------:R-:W-:Y:S01]  /*7460*/  IMAD R20, R7.reuse, 0x8000, R20 ;  /* 0x0000800007147824 */ /* 0x040fe200078e0214 */
[----:B------:R-:W-:Y:S01]  /*7470*/  UIADD3 UR42, UP1, UR30, 0x1f0, URZ ;  /* 0x000001f01e2a7890 */ /* 0x000fe2000ff3e03f */
[----:B------:R-:W-:Y:S01]  /*7480*/  ISETP.GT.AND P1, PT, R4, 0x1, PT ;  /* 0x000000010400780c */ /* 0x000fe20003f24270 */
[----:B------:R-:W-:Y:S01]  /*7490*/  UIADD3.X UR15, URZ, UR31, URZ, UP0, !UPT ;  /* 0x0000001f3f0f7290 */ /* 0x000fe200087fe43f */
[----:B------:R-:W-:Y:S01]  /*74a0*/  R2UR UR24, R14 ;  /* 0x000000000e1872ca */ /* 0x000fe200000e0000 */
[----:B------:R-:W-:Y:S01]  /*74b0*/  UIADD3 UR26, UR34, 0x40, URZ ;  /* 0x00000040221a7890 */ /* 0x000fe2000fffe03f */
[----:B------:R-:W-:Y:S01]  /*74c0*/  R2UR UR8, R20 ;  /* 0x00000000140872ca */ /* 0x000fe200000e0000 */
[----:B------:R-:W-:Y:S01]  /*74d0*/  UIADD3.X UR43, URZ, UR31, URZ, UP1, !UPT ;  /* 0x0000001f3f2b7290 */ /* 0x000fe20008ffe43f */
[----:B------:R-:W-:Y:S01]  /*74e0*/  VIADD R7, R7, 0x1 ;  /* 0x0000000107077836 */ /* 0x000fe20000000000 */
[----:B------:R-:W-:Y:S01]  /*74f0*/  UMOV UR7, 0x30000 ;  /* 0x0003000000077882 */ /* 0x000fe20000000000 */
[----:B------:R-:W-:Y:S01]  /*7500*/  UMOV UR22, 0x0 ;  /* 0x0000000000167882 */ /* 0x000fe20000000000 */
[----:B------:R-:W-:Y:S01]  /*7510*/  UMOV UR23, 0x10000000 ;  /* 0x1000000000177882 */ /* 0x000fe20000000000 */
[----:B------:R-:W-:Y:S01]  /*7520*/  UMOV UR25, UR33 ;  /* 0x0000002100197c82 */ /* 0x000fe20008000000 */
[----:B------:R-:W-:Y:S01]  /*7530*/  ISETP.NE.AND P0, PT, R7, 0x3, PT ;  /* 0x000000030700780c */ /* 0x000fe20003f05270 */
[----:B------:R-:W-:Y:S01]  /*7540*/  UMOV UR28, UR36 ;  /* 0x00000024001c7c82 */ /* 0x000fe20008000000 */
[----:B------:R-:W-:Y:S01]  /*7550*/  UMOV UR27, UR35 ;  /* 0x00000023001b7c82 */ /* 0x000fe20008000000 */
[----:B------:R-:W-:Y:S01]  /*7560*/  UMOV UR17, UR33 ;  /* 0x0000002100117c82 */ /* 0x000fe20008000000 */
[----:B------:R-:W-:Y:S01]  /*7570*/  UIADD3 UR32, UR24, 0x100, URZ ;  /* 0x0000010018207890 */ /* 0x000fe2000fffe03f */
[----:B------:R-:W-:Y:S01]  /*7580*/  SEL R14, RZ, 0x1, P0 ;  /* 0x00000001ff0e7807 */ /* 0x000fe20000000000 */
[----:B------:R-:W-:Y:S01]  /*7590*/  UIADD3 UR24, UR24, 0x4100, URZ ;  /* 0x0000410018187890 */ /* 0x000fe2000fffe03f */
[----:B------:R-:W-:Y:S01]  /*75a0*/  VIADD R22, R22, 0x80 ;  /* 0x0000008016167836 */ /* 0x000fe20000000000 */
[----:B------:R-:W-:Y:S01]  /*75b0*/  UIADD3 UR16, UR8, 0x18100, URZ ;  /* 0x0001810008107890 */ /* 0x000fe2000fffe03f */
[----:B------:R-:W-:Y:S01]  /*75c0*/  LOP3.LUT R5, R5, R14, RZ, 0x3c, !PT ;  /* 0x0000000e05057212 */ /* 0x000fe200078e3cff */
[----:B------:R-:W-:Y:S01]  /*75d0*/  UIADD3 UR8, UR8, 0x1c100, URZ ;  /* 0x0001c10008087890 */ /* 0x000fe2000fffe03f */
[----:B------:R-:W-:Y:S01]  /*75e0*/  SEL R7, R7, RZ, P0 ;  /* 0x000000ff07077207 */ /* 0x000fe20000000000 */
[----:B------:R-:W-:Y:S01]  /*75f0*/  UMOV UR18, UR34 ;  /* 0x0000002200127c82 */ /* 0x000fe20008000000 */
[----:B------:R-:W-:Y:S01]  /*7600*/  UMOV UR20, UR36 ;  /* 0x0000002400147c82 */ /* 0x000fe20008000000 */
[----:B------:R0:W-:Y:S01]  /*7610*/  UTMALDG.3D.MULTICAST [UR32], [UR14], UR7, desc[UR22] ;  /* 0x000016200e0073b4 */ /* 0x0001e20008011807 */
[----:B------:R-:W-:Y:S01]  /*7620*/  UMOV UR9, UR33 ;  /* 0x0000002100097c82 */ /* 0x000fe20008000000 */
[----:B------:R-:W-:Y:S01]  /*7630*/  UMOV UR11, UR19 ;  /* 0x00000013000b7c82 */ /* 0x000fe20008000000 */
[----:B------:R-:W-:Y:S01]  /*7640*/  UMOV UR12, UR36 ;  /* 0x00000024000c7c82 */ /* 0x000fe20008000000 */
[----:B------:R-:W-:Y:S01]  /*7650*/  UMOV UR10, UR26 ;  /* 0x0000001a000a7c82 */ /* 0x000fe20008000000 */
[----:B------:R0:W-:Y:S01]  /*7660*/  UTMALDG.3D.MULTICAST [UR24], [UR14], UR7, desc[UR22] ;  /* 0x000016180e0073b4 */ /* 0x0001e20008011807 */
[----:B------:R0:W-:Y:S01]  /*7670*/  UTMALDG.3D [UR16], [UR42], desc[UR22] ;  /* 0x000016102a0075b4 */ /* 0x0001e20008011000 */
[----:B------:R0:W-:Y:S02]  /*7680*/  UTMALDG.3D [UR8], [UR42], desc[UR22] ;  /* 0x000016082a0075b4 */ /* 0x0001e40008011000 */
[----:B0-----:R-:W-:Y:S05]  /*7690*/  @P1 BRA `(.L_x_172) ;  /* 0xfffffffc000c1947 */ /* 0x001fea000383ffff */
.L_x_169:
[----:B------:R-:W-:Y:S05]  /*76a0*/  BSYNC B1 ;  /* 0x0000000000017941 */ /* 0x000fea0003800000 */
.L_x_168:
[----:B------:R-:W-:Y:S01]  /*76b0*/  LOP3.LUT P1, RZ, R10, 0xff, RZ, 0xc0, !PT ;  /* 0x000000ff0aff7812 */ /* 0x000fe2000782c0ff */
[C---:B------:R-:W-:Y:S01]  /*76c0*/  IMAD.IADD R7, R11.reuse, 0x1, R8 ;  /* 0x000000010b077824 */ /* 0x040fe200078e0208 */
[----:B------:R-:W-:Y:S01]  /*76d0*/  ULDC.64 UR8, c[0x0][0x650] ;  /* 0x0001940000087ab9 */ /* 0x000fe20000000a00 */
[----:B------:R-:W-:Y:S01]  /*76e0*/  ISETP.GE.U32.AND P2, PT, R11, 0x3, PT ;  /* 0x000000030b00780c */ /* 0x000fe20003f46070 */
[----:B------:R-:W-:Y:S01]  /*76f0*/  BSSY B1, `(.L_x_173) ;  /* 0x000006b000017945 */ /* 0x000fe20003800000 */
[----:B------:R-:W-:Y:S01]  /*7700*/  IMAD.MOV.U32 R21, RZ, RZ, -0x1 ;  /* 0xffffffffff157424 */ /* 0x000fe200078e00ff */
[----:B------:R-:W-:Y:S01]  /*7710*/  ISETP.GT.U32.AND P0, PT, R7, 0x2, PT ;  /* 0x000000020700780c */ /* 0x000fe20003f04070 */
[----:B------:R-:W-:Y:S01]  /*7720*/  IMAD.MOV.U32 R19, RZ, RZ, -0x1 ;  /* 0xffffffffff137424 */ /* 0x000fe200078e00ff */
[----:B------:R-:W-:Y:S02]  /*7730*/  PRMT R10, RZ, 0x7610, R10 ;  /* 0x00007610ff0a7816 */ /* 0x000fe4000000000a */
[----:B------:R-:W-:-:S03]  /*7740*/  ISETP.LT.U32.AND P0, PT, R11, 0x3, P0 ;  /* 0x000000030b00780c */ /* 0x000fc60000701070 */
[----:B------:R-:W0:Y:S01]  /*7750*/  @P1 S2R R12, SR_CgaCtaId ;  /* 0x00000000000c1919 */ /* 0x000e220000008800 */
[----:B------:R-:W-:-:S04]  /*7760*/  @P1 MOV R5, 0x400 ;  /* 0x0000040000051802 */ /* 0x000fc80000000f00 */
[----:B0-----:R-:W-:Y:S01]  /*7770*/  @P1 LEA R6, R12, R5, 0x18 ;  /* 0x000000050c061211 */ /* 0x001fe200078ec0ff */
[----:B------:R-:W-:Y:S01]  /*7780*/  IMAD.WIDE.U32 R4, R7, -0x55555555, RZ ;  /* 0xaaaaaaab07047825 */ /* 0x000fe200078e00ff */
[----:B------:R-:W-:Y:S02]  /*7790*/  SEL R4, RZ, 0x1, !P0 ;  /* 0x00000001ff047807 */ /* 0x000fe40004000000 */
[----:B------:R0:W-:Y:S01]  /*77a0*/  @P1 SYNCS.ARRIVE.TRANS64.A1T0 RZ, [R6+URZ+0x48], RZ ;  /* 0x000048ff06ff19a7 */ /* 0x0001e2000810003f */
[----:B------:R-:W-:Y:S02]  /*77b0*/  IADD3 R16, P1, R16, UR38, RZ ;  /* 0x0000002610107c10 */ /* 0x000fe4000ff3e0ff */
[----:B------:R-:W-:Y:S02]  /*77c0*/  LOP3.LUT R3, R3, R4, RZ, 0x3c, !PT ;  /* 0x0000000403037212 */ /* 0x000fe400078e3cff */
[----:B------:R-:W-:Y:S02]  /*77d0*/  IADD3.X R17, R17, UR41, RZ, P1, !PT ;  /* 0x0000002911117c10 */ /* 0x000fe40008ffe4ff */
[----:B------:R-:W-:-:S02]  /*77e0*/  ISETP.GE.U32.AND P0, PT, R16, UR8, PT ;  /* 0x0000000810007c0c */ /* 0x000fc4000bf06070 */
[----:B0-----:R-:W-:Y:S02]  /*77f0*/  SHF.R.U32.HI R6, RZ, 0x1, R5 ;  /* 0x00000001ff067819 */ /* 0x001fe40000011605 */
[----:B------:R-:W-:Y:S02]  /*7800*/  ISETP.GE.U32.AND.EX P0, PT, R17, UR9, PT, P0 ;  /* 0x0000000911007c0c */ /* 0x000fe4000bf06100 */
[----:B------:R-:W-:Y:S01]  /*7810*/  @P2 LOP3.LUT R3, R3, 0x1, R6, 0x78, !PT ;  /* 0x0000000103032812 */ /* 0x000fe200078e7806 */
[----:B------:R-:W-:Y:S01]  /*7820*/  IMAD R8, R6, -0x3, R7 ;  /* 0xfffffffd06087824 */ /* 0x000fe200078e0207 */
[----:B------:R-:W-:Y:S01]  /*7830*/  PRMT R4, RZ, 0x7610, R4 ;  /* 0x00007610ff047816 */ /* 0x000fe20000000004 */
[----:B------:R-:W-:-:S08]  /*7840*/  IMAD.MOV.U32 R6, RZ, RZ, -0x1 ;  /* 0xffffffffff067424 */ /* 0x000fd000078e00ff */
[----:B------:R-:W-:Y:S05]  /*7850*/  @P0 BRA `(.L_x_174) ;  /* 0x0000000400500947 */ /* 0x000fea0003800000 */
[----:B------:R-:W0:Y:S01]  /*7860*/  S2R R19, SR_CTAID.X ;  /* 0x0000000000137919 */ /* 0x000e220000002500 */
[----:B------:R-:W-:Y:S01]  /*7870*/  ULDC.64 UR8, c[0x0][0x628] ;  /* 0x00018a0000087ab9 */ /* 0x000fe20000000a00 */
[----:B------:R-:W1:Y:S01]  /*7880*/  LDC R20, c[0x0][0x144] ;  /* 0x00005100ff147b82 */ /* 0x000e620000000800 */
[----:B------:R-:W-:Y:S01]  /*7890*/  ISETP.NE.U32.AND P0, PT, RZ, UR8, PT ;  /* 0x00000008ff007c0c */ /* 0x000fe2000bf05070 */
[----:B------:R-:W2:Y:S01]  /*78a0*/  S2R R14, SR_CTAID.Y ;  /* 0x00000000000e7919 */ /* 0x000ea20000002600 */
[----:B------:R-:W-:Y:S01]  /*78b0*/  ULDC UR10, c[0x0][0x630] ;  /* 0x00018c00000a7ab9 */ /* 0x000fe20000000800 */
[----:B------:R-:W-:Y:S01]  /*78c0*/  ULDC UR11, c[0x0][0x150] ;  /* 0x00005400000b7ab9 */ /* 0x000fe20000000800 */
[----:B------:R-:W-:Y:S01]  /*78d0*/  ISETP.NE.AND.EX P0, PT, RZ, UR9, PT, P0 ;  /* 0x00000009ff007c0c */ /* 0x000fe2000bf05300 */
[----:B------:R-:W-:Y:S02]  /*78e0*/  IMAD.MOV.U32 R4, RZ, RZ, R16 ;  /* 0x000000ffff047224 */ /* 0x000fe400078e0010 */
[----:B------:R-:W-:Y:S01]  /*78f0*/  IMAD.MOV.U32 R5, RZ, RZ, R17 ;  /* 0x000000ffff057224 */ /* 0x000fe200078e0011 */
[----:B0-----:R-:W-:-:S09]  /*7900*/  I2FP.F32.U32 R21, R19 ;  /* 0x0000001300157245 */ /* 0x001fd20000201000 */
[----:B------:R-:W-:Y:S05]  /*7910*/  @!P0 BRA `(.L_x_175) ;  /* 0x0000000000288947 */ /* 0x000fea0003800000 */
[----:B------:R-:W-:Y:S02]  /*7920*/  ULDC UR7, c[0x0][0x634] ;  /* 0x00018d0000077ab9 */ /* 0x000fe40000000800 */
[----:B------:R-:W-:-:S05]  /*7930*/  IADD3 R5, P0, R16, UR7, RZ ;  /* 0x0000000710057c10 */ /* 0x000fca000ff1e0ff */
[----:B------:R-:W-:-:S04]  /*7940*/  IMAD.X R15, RZ, RZ, R17, P0 ;  /* 0x000000ffff0f7224 */ /* 0x000fc800000e0611 */
[----:B------:R-:W-:-:S04]  /*7950*/  IMAD.WIDE.U32 R6, R15, UR8, RZ ;  /* 0x000000080f067c25 */ /* 0x000fc8000f8e00ff */
[----:B------:R-:W-:-:S04]  /*7960*/  IMAD.WIDE.U32 R6, P0, R5, UR9, R6 ;  /* 0x0000000905067c25 */ /* 0x000fc8000f800006 */
[----:B------:R-:W-:-:S04]  /*7970*/  IMAD.WIDE.U32 R4, R5, UR8, RZ ;  /* 0x0000000805047c25 */ /* 0x000fc8000f8e00ff */
[----:B------:R-:W-:Y:S01]  /*7980*/  IMAD.MOV.U32 R4, RZ, RZ, R7 ;  /* 0x000000ffff047224 */ /* 0x000fe200078e0007 */
[----:B------:R-:W-:Y:S01]  /*7990*/  IADD3 RZ, P1, R5, R6, RZ ;  /* 0x0000000605ff7210 */ /* 0x000fe20007f3e0ff */
[----:B------:R-:W-:-:S04]  /*79a0*/  IMAD.X R5, RZ, RZ, RZ, P0 ;  /* 0x000000ffff057224 */ /* 0x000fc800000e06ff */
[----:B------:R-:W-:-:S08]  /*79b0*/  IMAD.WIDE.U32.X R4, R15, UR9, R4, P1 ;  /* 0x000000090f047c25 */ /* 0x000fd000088e0404 */
.L_x_175:
[----:B------:R-:W-:Y:S01]  /*79c0*/  FMUL R21, R21, UR11 ;  /* 0x0000000b15157c20 */ /* 0x000fe20008400000 */
[--C-:B------:R-:W-:Y:S01]  /*79d0*/  SHF.R.U64 R15, R4, UR10, R5.reuse ;  /* 0x0000000a040f7c19 */ /* 0x100fe20008001205 */
[----:B------:R-:W-:Y:S01]  /*79e0*/  ULDC.64 UR8, c[0x0][0x620] ;  /* 0x0001880000087ab9 */ /* 0x000fe20000000a00 */
[----:B------:R-:W-:Y:S01]  /*79f0*/  SHF.R.U32.HI R4, RZ, UR10, R5 ;  /* 0x0000000aff047c19 */ /* 0x000fe20008011605 */
[----:B------:R-:W-:Y:S01]  /*7a00*/  ULDC.64 UR10, c[0x0][0x640] ;  /* 0x00019000000a7ab9 */ /* 0x000fe20000000a00 */
[----:B------:R-:W-:Y:S01]  /*7a10*/  IADD3 R5, P0, RZ, -R15, RZ ;  /* 0x8000000fff057210 */ /* 0x000fe20007f1e0ff */
[----:B------:R-:W0:Y:S01]  /*7a20*/  F2I.U32.TRUNC.NTZ R21, R21 ;  /* 0x0000001500157305 */ /* 0x000e22000020f000 */
[----:B------:R-:W-:-:S03]  /*7a30*/  ULDC UR7, c[0x0][0x618] ;  /* 0x0001860000077ab9 */ /* 0x000fc60000000800 */
[----:B------:R-:W-:Y:S01]  /*7a40*/  IMAD.X R4, RZ, RZ, ~R4, P0 ;  /* 0x000000ffff047224 */ /* 0x000fe200000e0e04 */
[----:B------:R-:W-:-:S03]  /*7a50*/  ISETP.NE.U32.AND P0, PT, RZ, UR10, PT ;  /* 0x0000000aff007c0c */ /* 0x000fc6000bf05070 */
[----:B------:R-:W-:Y:S01]  /*7a60*/  IMAD R4, R4, UR8, RZ ;  /* 0x0000000804047c24 */ /* 0x000fe2000f8e02ff */
[----:B------:R-:W-:-:S03]  /*7a70*/  ISETP.NE.AND.EX P0, PT, RZ, UR11, PT, P0 ;  /* 0x0000000bff007c0c */ /* 0x000fc6000bf05300 */
[C---:B------:R-:W-:Y:S02]  /*7a80*/  IMAD R7, R5.reuse, UR9, R4 ;  /* 0x0000000905077c24 */ /* 0x040fe4000f8e0204 */
[----:B------:R-:W-:Y:S01]  /*7a90*/  IMAD.WIDE.U32 R4, R5, UR8, R16 ;  /* 0x0000000805047c25 */ /* 0x000fe2000f8e0010 */
[----:B------:R-:W-:-:S03]  /*7aa0*/  ULDC UR8, c[0x0][0x154] ;  /* 0x0000550000087ab9 */ /* 0x000fc60000000800 */
[----:B0-----:R-:W-:Y:S02]  /*7ab0*/  IMAD.MOV R6, RZ, RZ, -R21 ;  /* 0x000000ffff067224 */ /* 0x001fe400078e0a15 */
[----:B------:R-:W0:Y:S01]  /*7ac0*/  LDC R21, c[0x0][0x148] ;  /* 0x00005200ff157b82 */ /* 0x000e220000000800 */
[----:B------:R-:W-:Y:S02]  /*7ad0*/  IMAD.IADD R5, R5, 0x1, R7 ;  /* 0x0000000105057824 */ /* 0x000fe400078e0207 */
[----:B-1----:R-:W-:Y:S01]  /*7ae0*/  IMAD R19, R20, R6, R19 ;  /* 0x0000000614137224 */ /* 0x002fe200078e0213 */
[----:B--2---:R-:W-:Y:S02]  /*7af0*/  I2FP.F32.U32 R6, R14 ;  /* 0x0000000e00067245 */ /* 0x004fe40000201000 */
[--C-:B------:R-:W-:Y:S02]  /*7b00*/  SHF.R.U64 R20, R4, UR7, R5.reuse ;  /* 0x0000000704147c19 */ /* 0x100fe40008001205 */
[----:B------:R-:W-:Y:S01]  /*7b10*/  SHF.R.U32.HI R5, RZ, UR7, R5 ;  /* 0x00000007ff057c19 */ /* 0x000fe20008011605 */
[----:B------:R-:W-:Y:S01]  /*7b20*/  FMUL R6, R6, UR8 ;  /* 0x0000000806067c20 */ /* 0x000fe20008400000 */
[----:B------:R-:W-:-:S02]  /*7b30*/  ULDC UR7, c[0x0][0x608] ;  /* 0x0001820000077ab9 */ /* 0x000fc40000000800 */
[--C-:B------:R-:W-:Y:S01]  /*7b40*/  SHF.R.U64 R23, R20, UR7, R5.reuse ;  /* 0x0000000714177c19 */ /* 0x100fe20008001205 */
[----:B------:R1:W2:Y:S01]  /*7b50*/  F2I.U32.TRUNC.NTZ R24, R6 ;  /* 0x0000000600187305 */ /* 0x0002a2000020f000 */
[----:B------:R-:W-:Y:S01]  /*7b60*/  SHF.R.U32.HI R4, RZ, UR7, R5 ;  /* 0x00000007ff047c19 */ /* 0x000fe20008011605 */
[----:B------:R-:W-:-:S03]  /*7b70*/  ULDC UR7, c[0x0][0x658] ;  /* 0x0001960000077ab9 */ /* 0x000fc60000000800 */
[--C-:B------:R-:W-:Y:S02]  /*7b80*/  SHF.R.U64 R22, R23, UR7, R4.reuse ;  /* 0x0000000717167c19 */ /* 0x100fe40008001204 */
[----:B------:R-:W-:-:S03]  /*7b90*/  SHF.R.U32.HI R25, RZ, UR7, R4 ;  /* 0x00000007ff197c19 */ /* 0x000fc60008011604 */
[----:B------:R-:W-:Y:S02]  /*7ba0*/  IMAD.MOV.U32 R4, RZ, RZ, R22 ;  /* 0x000000ffff047224 */ /* 0x000fe400078e0016 */
[----:B------:R-:W-:Y:S01]  /*7bb0*/  IMAD.MOV.U32 R5, RZ, RZ, R25 ;  /* 0x000000ffff057224 */ /* 0x000fe200078e0019 */
[----:B-1----:R-:W-:Y:S06]  /*7bc0*/  @!P0 BRA `(.L_x_176) ;  /* 0x0000000000288947 */ /* 0x002fec0003800000 */
        /* <DEDUP_REMOVED lines=10> */
.L_x_176:
[----:B------:R-:W-:Y:S01]  /*7c70*/  ISETP.NE.AND P0, PT, R2, 0x1, PT ;  /* 0x000000010200780c */ /* 0x000fe20003f05270 */
[----:B------:R-:W-:Y:S01]  /*7c80*/  ULDC UR7, c[0x0][0x648] ;  /* 0x0001920000077ab9 */ /* 0x000fe20000000800 */
[----:B------:R-:W-:Y:S01]  /*7c90*/  LOP3.LUT R23, R23, UR6, RZ, 0xc0, !PT ;  /* 0x0000000617177c12 */ /* 0x000fe2000f8ec0ff */
[----:B--2---:R-:W-:Y:S01]  /*7ca0*/  IMAD.MOV R24, RZ, RZ, -R24 ;  /* 0x000000ffff187224 */ /* 0x004fe200078e0a18 */
[----:B------:R-:W-:Y:S01]  /*7cb0*/  SHF.R.U64 R4, R4, UR7, R5 ;  /* 0x0000000704047c19 */ /* 0x000fe20008001205 */
[----:B------:R-:W-:Y:S01]  /*7cc0*/  ULDC UR7, c[0x0][0x638] ;  /* 0x00018e0000077ab9 */ /* 0x000fe20000000800 */
[----:B------:R-:W-:Y:S01]  /*7cd0*/  LOP3.LUT R7, R20, UR4, RZ, 0xc0, !PT ;  /* 0x0000000414077c12 */ /* 0x000fe2000f8ec0ff */
[----:B------:R-:W-:Y:S01]  /*7ce0*/  ULDC UR8, c[0x0][0x610] ;  /* 0x0001840000087ab9 */ /* 0x000fe20000000800 */
[----:B------:R-:W-:Y:S02]  /*7cf0*/  IMAD.MOV.U32 R6, RZ, RZ, R15 ;  /* 0x000000ffff067224 */ /* 0x000fe400078e000f */
[----:B------:R-:W-:-:S02]  /*7d00*/  IMAD.MOV R5, RZ, RZ, -R4 ;  /* 0x000000ffff057224 */ /* 0x000fc400078e0a04 */
[----:B------:R-:W-:Y:S02]  /*7d10*/  IMAD R4, R4, UR5, R23 ;  /* 0x0000000504047c24 */ /* 0x000fe4000f8e0217 */
[----:B0-----:R-:W-:Y:S02]  /*7d20*/  @P0 IMAD R19, R21, R24, R14 ;  /* 0x0000001815130224 */ /* 0x001fe400078e020e */
[----:B------:R-:W-:Y:S01]  /*7d30*/  IMAD R22, R5, UR7, R22 ;  /* 0x0000000705167c24 */ /* 0x000fe2000f8e0216 */
[----:B------:R-:W-:Y:S01]  /*7d40*/  ULDC UR7, c[0x0][0x600] ;  /* 0x0001800000077ab9 */ /* 0x000fe20000000800 */
[----:B------:R-:W-:Y:S02]  /*7d50*/  IMAD R21, R4, UR8, R19 ;  /* 0x0000000804157c24 */ /* 0x000fe4000f8e0213 */
[----:B------:R-:W-:Y:S02]  /*7d60*/  IMAD R22, R22, UR7, R7 ;  /* 0x0000000716167c24 */ /* 0x000fe4000f8e0207 */
[----:B------:R-:W-:-:S03]  /*7d70*/  IMAD.MOV.U32 R4, RZ, RZ, 0x1 ;  /* 0x00000001ff047424 */ /* 0x000fc600078e00ff */
[----:B------:R-:W-:Y:S02]  /*7d80*/  SEL R19, R22, R21, !P0 ;  /* 0x0000001516137207 */ /* 0x000fe40004000000 */
[----:B------:R-:W-:-:S07]  /*7d90*/  SEL R21, R21, R22, !P0 ;  /* 0x0000001615157207 */ /* 0x000fce0004000000 */
.L_x_174:
[----:B------:R-:W-:Y:S05]  /*7da0*/  BSYNC B1 ;  /* 0x0000000000017941 */ /* 0x000fea0003800000 */
.L_x_173:
[----:B------:R-:W-:-:S13]  /*7db0*/  LOP3.LUT P0, RZ, R4, 0xff, RZ, 0xc0, !PT ;  /* 0x000000ff04ff7812 */ /* 0x000fda000780c0ff */
[----:B------:R-:W-:Y:S05]  /*7dc0*/  @P0 BRA `(.L_x_177) ;  /* 0xfffffff400080947 */ /* 0x000fea000383ffff */
[----:B------:R-:W-:Y:S05]  /*7dd0*/  BSYNC B0 ;  /* 0x0000000000007941 */ /* 0x000fea0003800000 */
.L_x_166:
[----:B------:R-:W-:-:S03]  /*7de0*/  UMOV UR7, 0xffffffff ;  /* 0xffffffff00077882 */ /* 0x000fc60000000000 */
[----:B------:R-:W-:Y:S05]  /*7df0*/  BRA.DIV UR7, `(.L_x_178) ;  /* 0x0000000207f07947 */ /* 0x000fea000b800000 */
[----:B------:R-:W-:-:S13]  /*7e00*/  ELECT P6, URZ, PT ;  /* 0x00000000003f782f */ /* 0x000fda00038c0000 */
.L_x_191:
[----:B------:R-:W-:Y:S04]  /*7e10*/  BSSY B0, `(.L_x_179) ;  /* 0x0000022000007945 */ /* 0x000fe80003800000 */
[----:B------:R-:W-:Y:S05]  /*7e20*/  @!P6 BRA `(.L_x_180) ;  /* 0x000000000080e947 */ /* 0x000fea0003800000 */
[----:B------:R-:W-:-:S04]  /*7e30*/  LOP3.LUT R18, R18, 0x2, RZ, 0xfc, !PT ;  /* 0x0000000212127812 */ /* 0x000fc800078efcff */
[----:B------:R-:W-:-:S13]  /*7e40*/  ISETP.NE.AND P0, PT, R18, 0x3, PT ;  /* 0x000000031200780c */ /* 0x000fda0003f05270 */
[----:B------:R-:W-:Y:S05]  /*7e50*/  @!P0 BRA `(.L_x_181) ;  /* 0x0000000000048947 */ /* 0x000fea0003800000 */
[----:B------:R-:W-:Y:S01]  /*7e60*/  BPT.TRAP 0x1 ;  /* 0x000000040000795c */ /* 0x000fe20000300000 */
.L_x_181:
[----:B------:R-:W0:Y:S01]  /*7e70*/  S2R R5, SR_CgaCtaId ;  /* 0x0000000000057919 */ /* 0x000e220000008800 */
[----:B------:R-:W-:Y:S02]  /*7e80*/  MOV R0, 0x400 ;  /* 0x0000040000007802 */ /* 0x000fe40000000f00 */
[----:B------:R-:W-:Y:S02]  /*7e90*/  SHF.L.U32 R2, R3, 0x1f, RZ ;  /* 0x0000001f03027819 */ /* 0x000fe400000006ff */
[----:B0-----:R-:W-:-:S05]  /*7ea0*/  LEA R5, R5, R0, 0x18 ;  /* 0x0000000005057211 */ /* 0x001fca00078ec0ff */
[----:B------:R-:W-:-:S04]  /*7eb0*/  VIADD R5, R5, 0x18 ;  /* 0x0000001805057836 */ /* 0x000fc80000000000 */
[C---:B------:R-:W-:Y:S02]  /*7ec0*/  IMAD R7, R8.reuse, 0x8, R5 ;  /* 0x0000000808077824 */ /* 0x040fe400078e0205 */
[----:B------:R-:W-:Y:S02]  /*7ed0*/  VIADD R8, R8, 0x1 ;  /* 0x0000000108087836 */ /* 0x000fe40000000000 */
[----:B------:R-:W0:Y:S03]  /*7ee0*/  SYNCS.PHASECHK.TRANS64.TRYWAIT P0, [R7+URZ], R2 ;  /* 0x00000002070075a7 */ /* 0x000e26000800017f */
[----:B------:R-:W-:-:S04]  /*7ef0*/  ISETP.NE.AND P1, PT, R8, 0x3, PT ;  /* 0x000000030800780c */ /* 0x000fc80003f25270 */
[----:B------:R-:W-:Y:S02]  /*7f00*/  SEL R0, RZ, 0x1, P1 ;  /* 0x00000001ff007807 */ /* 0x000fe40000800000 */
[----:B------:R-:W-:Y:S02]  /*7f10*/  SEL R8, R8, RZ, P1 ;  /* 0x000000ff08087207 */ /* 0x000fe40000800000 */
[----:B------:R-:W-:-:S03]  /*7f20*/  LOP3.LUT R9, R3, R0, RZ, 0x3c, !PT ;  /* 0x0000000003097212 */ /* 0x000fc600078e3cff */
[----:B------:R-:W-:Y:S01]  /*7f30*/  IMAD R4, R8, 0x8, R5 ;  /* 0x0000000808047824 */ /* 0x000fe200078e0205 */
[----:B------:R-:W-:Y:S01]  /*7f40*/  SHF.L.U32 R3, R9, 0x1f, RZ ;  /* 0x0000001f09037819 */ /* 0x000fe200000006ff */
[----:B0-----:R-:W-:Y:S06]  /*7f50*/  @!P0 BRA `(.L_x_182) ;  /* 0x0000000000b88947 */ /* 0x001fec0003800000 */
.L_x_192:
[----:B------:R-:W1:Y:S01]  /*7f60*/  SYNCS.PHASECHK.TRANS64.TRYWAIT P0, [R4+URZ], R3 ;  /* 0x00000003040075a7 */ /* 0x000e62000800017f */
[----:B------:R-:W-:-:S05]  /*7f70*/  VIADD R0, R8, 0x1 ;  /* 0x0000000108007836 */ /* 0x000fca0000000000 */
[----:B------:R-:W-:-:S04]  /*7f80*/  ISETP.NE.AND P1, PT, R0, 0x3, PT ;  /* 0x000000030000780c */ /* 0x000fc80003f25270 */
[----:B0-----:R-:W-:Y:S02]  /*7f90*/  SEL R2, RZ, 0x1, P1 ;  /* 0x00000001ff027807 */ /* 0x001fe40000800000 */
[----:B------:R-:W-:Y:S02]  /*7fa0*/  SEL R0, R0, RZ, P1 ;  /* 0x000000ff00007207 */ /* 0x000fe40000800000 */
[----:B------:R-:W-:Y:S01]  /*7fb0*/  LOP3.LUT R2, R9, R2, RZ, 0x3c, !PT ;  /* 0x0000000209027212 */ /* 0x000fe200078e3cff */
[----:B-1----:R-:W-:Y:S06]  /*7fc0*/  @!P0 BRA `(.L_x_183) ;  /* 0x0000000000b08947 */ /* 0x002fec0003800000 */
.L_x_193:
[----:B------:R-:W-:Y:S01]  /*7fd0*/  IMAD R5, R0, 0x8, R5 ;  /* 0x0000000800057824 */ /* 0x000fe200078e0205 */
[----:B------:R-:W-:-:S07]  /*7fe0*/  SHF.L.U32 R0, R2, 0x1f, RZ ;  /* 0x0000001f02007819 */ /* 0x000fce00000006ff */
.L_x_184:
[----:B-1----:R1:W2:Y:S02]  /*7ff0*/  SYNCS.PHASECHK.TRANS64.TRYWAIT P0, [R5+URZ], R0 ;  /* 0x00000000050075a7 */ /* 0x0022a4000800017f */
[----:B--2---:R-:W-:Y:S05]  /*8000*/  @!P0 NANOSLEEP.SYNCS 0x989680 ;  /* 0x009896800000895d */ /* 0x004fea0003900000 */
[----:B------:R-:W2:Y:S02]  /*8010*/  @!P0 SYNCS.PHASECHK.TRANS64 P0, [R5+URZ], R0 ;  /* 0x00000000050085a7 */ /* 0x000ea4000800007f */
[----:B--2---:R-:W-:Y:S05]  /*8020*/  @!P0 BRA `(.L_x_184) ;  /* 0xfffffffc00f08947 */ /* 0x004fea000383ffff */
.L_x_180:
[----:B------:R-:W-:Y:S05]  /*8030*/  BSYNC B0 ;  /* 0x0000000000007941 */ /* 0x000fea0003800000 */
.L_x_179:
[----:B------:R-:W-:Y:S05]  /*8040*/  EXIT ;  /* 0x000000000000794d */ /* 0x000fea0003800000 */
.L_x_21:
[----:B-1----:R1:W2:Y:S02]  /*8050*/  SYNCS.PHASECHK.TRANS64.TRYWAIT P1, [R3+URZ], R0 ;  /* 0x00000000030075a7 */ /* 0x0022a4000802017f */
[----:B--2---:R-:W-:Y:S05]  /*8060*/  @!P1 NANOSLEEP.SYNCS 0x989680 ;  /* 0x009896800000995d */ /* 0x004fea0003900000 */
[----:B------:R-:W2:Y:S02]  /*8070*/  @!P1 SYNCS.PHASECHK.TRANS64 P1, [R3+URZ], R0 ;  /* 0x00000000030095a7 */ /* 0x000ea4000802007f */
[----:B--2---:R-:W-:Y:S05]  /*8080*/  @!P1 BRA `(.L_x_21) ;  /* 0xfffffffc00f09947 */ /* 0x004fea000383ffff */
[----:B------:R-:W-:Y:S05]  /*8090*/  BRA `(.L_x_20) ;  /* 0xffffff9400a07947 */ /* 0x000fea000383ffff */
.L_x_26:
[----:B-1----:R1:W2:Y:S02]  /*80a0*/  SYNCS.PHASECHK.TRANS64.TRYWAIT P1, [R5+URZ], R4 ;  /* 0x00000004050075a7 */ /* 0x0022a4000802017f */
[----:B--2---:R-:W-:Y:S05]  /*80b0*/  @!P1 NANOSLEEP.SYNCS 0x989680 ;  /* 0x009896800000995d */ /* 0x004fea0003900000 */
[----:B------:R-:W2:Y:S02]  /*80c0*/  @!P1 SYNCS.PHASECHK.TRANS64 P1, [R5+URZ], R4 ;  /* 0x00000004050095a7 */ /* 0x000ea4000802007f */
[----:B--2---:R-:W-:Y:S05]  /*80d0*/  @!P1 BRA `(.L_x_26) ;  /* 0xfffffffc00f09947 */ /* 0x004fea000383ffff */
[----:B------:R-:W-:Y:S05]  /*80e0*/  BRA `(.L_x_25) ;  /* 0xffffff9800ec7947 */ /* 0x000fea000383ffff */
.L_x_167:
[----:B------:R-:W-:Y:S01]  /*80f0*/  BSSY B1, `(.L_x_185) ;  /* 0x0000006000017945 */ /* 0x000fe20003800000 */
[----:B------:R-:W-:-:S07]  /*8100*/  IMAD.MOV.U32 R15, RZ, RZ, -0x1 ;  /* 0xffffffffff0f7424 */ /* 0x000fce00078e00ff */
[----:B------:R-:W-:Y:S05]  /*8110*/  WARPSYNC.COLLECTIVE R15, `(.L_x_186) ;  /* 0x000000000f0c7348 */ /* 0x000fea0003c00000 */
[----:B------:R-:W-:Y:S02]  /*8120*/  ELECT P6, UR62, PT ;  /* 0x00000000003e782f */ /* 0x000fe400038c0000 */
[----:B------:R-:W-:Y:S01]  /*8130*/  MOV R14, UR62 ;  /* 0x0000003e000e7c02 */ /* 0x000fe20008000f00 */
[----:B------:R-:W-:Y:S10]  /*8140*/  ENDCOLLECTIVE ;  /* 0x000000000000791b */ /* 0x000ff40003800000 */
.L_x_186:
[----:B------:R-:W-:Y:S05]  /*8150*/  BSYNC B1 ;  /* 0x0000000000017941 */ /* 0x000fea0003800000 */
.L_x_185:
[----:B------:R-:W-:Y:S05]  /*8160*/  BRA `(.L_x_187) ;  /* 0xfffffff0002c7947 */ /* 0x000fea000383ffff */
.L_x_170:
[----:B-1----:R1:W2:Y:S02]  /*8170*/  SYNCS.PHASECHK.TRANS64.TRYWAIT P0, [R23+URZ+0x18], R14 ;  /* 0x0000180e170075a7 */ /* 0x0022a4000800017f */
[----:B--2---:R-:W-:Y:S05]  /*8180*/  @!P0 NANOSLEEP.SYNCS 0x989680 ;  /* 0x009896800000895d */ /* 0x004fea0003900000 */
[----:B------:R-:W2:Y:S02]  /*8190*/  @!P0 SYNCS.PHASECHK.TRANS64 P0, [R23+URZ+0x18], R14 ;  /* 0x0000180e170085a7 */ /* 0x000ea4000800007f */
[----:B--2---:R-:W-:Y:S05]  /*81a0*/  @!P0 BRA `(.L_x_170) ;  /* 0xfffffffc00f08947 */ /* 0x004fea000383ffff */
[----:B------:R-:W-:Y:S05]  /*81b0*/  BRA `(.L_x_188) ;  /* 0xfffffff0006c7947 */ /* 0x000fea000383ffff */
.L_x_178:
[----:B------:R-:W-:Y:S01]  /*81c0*/  BSSY B0, `(.L_x_189) ;  /* 0x0000006000007945 */ /* 0x000fe20003800000 */
[----:B------:R-:W-:-:S07]  /*81d0*/  IMAD.MOV.U32 R15, RZ, RZ, -0x1 ;  /* 0xffffffffff0f7424 */ /* 0x000fce00078e00ff */
[----:B------:R-:W-:Y:S05]  /*81e0*/  WARPSYNC.COLLECTIVE R15, `(.L_x_190) ;  /* 0x000000000f0c7348 */ /* 0x000fea0003c00000 */
[----:B------:R-:W-:Y:S02]  /*81f0*/  ELECT P6, UR62, PT ;  /* 0x00000000003e782f */ /* 0x000fe400038c0000 */
[----:B------:R-:W-:Y:S01]  /*8200*/  MOV R14, UR62 ;  /* 0x0000003e000e7c02 */ /* 0x000fe20008000f00 */
[----:B------:R-:W-:Y:S10]  /*8210*/  ENDCOLLECTIVE ;  /* 0x000000000000791b */ /* 0x000ff40003800000 */
.L_x_190:
[----:B------:R-:W-:Y:S05]  /*8220*/  BSYNC B0 ;  /* 0x0000000000007941 */ /* 0x000fea0003800000 */
.L_x_189:
[----:B------:R-:W-:Y:S05]  /*8230*/  BRA `(.L_x_191) ;  /* 0xfffffff800f47947 */ /* 0x000fea000383ffff */
.L_x_182:
[----:B0-----:R0:W1:Y:S02]  /*8240*/  SYNCS.PHASECHK.TRANS64.TRYWAIT P0, [R7+URZ], R2 ;  /* 0x00000002070075a7 */ /* 0x001064000800017f */
[----:B-1----:R-:W-:Y:S05]  /*8250*/  @!P0 NANOSLEEP.SYNCS 0x989680 ;  /* 0x009896800000895d */ /* 0x002fea0003900000 */
[----:B------:R-:W1:Y:S02]  /*8260*/  @!P0 SYNCS.PHASECHK.TRANS64 P0, [R7+URZ], R2 ;  /* 0x00000002070085a7 */ /* 0x000e64000800007f */
[----:B-1----:R-:W-:Y:S05]  /*8270*/  @!P0 BRA `(.L_x_182) ;  /* 0xfffffffc00f08947 */ /* 0x002fea000383ffff */
[----:B------:R-:W-:Y:S05]  /*8280*/  BRA `(.L_x_192) ;  /* 0xfffffffc00347947 */ /* 0x000fea000383ffff */
.L_x_183:
[----:B0-----:R0:W1:Y:S02]  /*8290*/  SYNCS.PHASECHK.TRANS64.TRYWAIT P0, [R4+URZ], R3 ;  /* 0x00000003040075a7 */ /* 0x001064000800017f */
[----:B-1----:R-:W-:Y:S05]  /*82a0*/  @!P0 NANOSLEEP.SYNCS 0x989680 ;  /* 0x009896800000895d */ /* 0x002fea0003900000 */
[----:B------:R-:W1:Y:S02]  /*82b0*/  @!P0 SYNCS.PHASECHK.TRANS64 P0, [R4+URZ], R3 ;  /* 0x00000003040085a7 */ /* 0x000e64000800007f */
[----:B-1----:R-:W-:Y:S05]  /*82c0*/  @!P0 BRA `(.L_x_183) ;  /* 0xfffffffc00f08947 */ /* 0x002fea000383ffff */
[----:B------:R-:W-:Y:S05]  /*82d0*/  BRA `(.L_x_193) ;  /* 0xfffffffc003c7947 */ /* 0x000fea000383ffff */
.L_x_194:
[----:B------:R-:W-:-:S00]  /*82e0*/  BRA `(.L_x_194) ;  /* 0xfffffffc00fc7947 */ /* 0x000fc0000383ffff */
[----:B------:R-:W-:-:S00]  /*82f0*/  NOP ;  /* 0x0000000000007918 */ /* 0x000fc00000000000 */
        /* <DEDUP_REMOVED lines=8> */
.L_x_195:


//--------------------- .nv.global.init           --------------------------
	.section	.nv.global.init,"aw",@progbits
.nv.global.init:
	.type		$str$22,@object
	.size		$str$22,($str$23 - $str$22)
$str$22:
        /*0000*/ 	.byte	0x6b, 0x5f, 0x74, 0x69, 0x6c, 0x65, 0x5f, 0x63, 0x6f, 0x75, 0x6e, 0x74, 0x20, 0x3e, 0x3d, 0x20
        /*0010*/ 	.byte	0x31, 0x00
	.type		$str$23,@object
	.size		$str$23,(__unnamed_1 - $str$23)
$str$23:
        /*0012*/ 	.byte	0x2f, 0x74, 0x6d, 0x70, 0x2f, 0x63, 0x75, 0x74, 0x6c, 0x61, 0x73, 0x73, 0x5f, 0x73, 0x77, 0x65
        /*0022*/ 	.byte	0x65, 0x70, 0x5f, 0x73, 0x72, 0x63, 0x2f, 0x69, 0x6e, 0x63, 0x6c, 0x75, 0x64, 0x65, 0x2f, 0x63
        /*0032*/ 	.byte	0x75, 0x74, 0x6c, 0x61, 0x73, 0x73, 0x2f, 0x67, 0x65, 0x6d, 0x6d, 0x2f, 0x63, 0x6f, 0x6c, 0x6c
        /*0042*/ 	.byte	0x65, 0x63, 0x74, 0x69, 0x76, 0x65, 0x2f, 0x73, 0x6d, 0x39, 0x30, 0x5f, 0x6d, 0x6d, 0x61, 0x5f
        /*0052*/ 	.byte	0x74, 0x6d, 0x61, 0x5f, 0x67, 0x6d, 0x6d, 0x61, 0x5f, 0x73, 0x73, 0x5f, 0x77, 0x61, 0x72, 0x70
        /*0062*/ 	.byte	0x73, 0x70, 0x65, 0x63, 0x69, 0x61, 0x6c, 0x69, 0x7a, 0x65, 0x64, 0x2e, 0x68, 0x70, 0x70, 0x00
	.type		__unnamed_1,@object
	.size		__unnamed_1,(.L_0 - __unnamed_1)
__unnamed_1:
        /*0072*/ 	.byte	0x76, 0x6f, 0x69, 0x64, 0x20, 0x63, 0x75, 0x74, 0x6c, 0x61, 0x73, 0x73, 0x3a, 0x3a, 0x67, 0x65
        /* <DEDUP_REMOVED lines=180> */
        /*0bc2*/ 	.byte	0x74, 0x69, 0x74, 0x79, 0x5d, 0x00
.L_0:


//--------------------- .nv.shared._ZN7cutlass13device_kernelINS_4gemm6kernel13GemmUniversalIN4cute5tupleIJiiiiEEENS1_10collective13CollectiveMmaINS1_34MainloopSm90TmaGmmaWarpSpecializedILi3ENS5_IJNS4_1CILi1EEENSA_ILi2EEESB_EEENS1_35KernelTmaWarpSpecializedCooperativeEEENS5_IJNSA_ILi128EEESG_SG_EEENS_6half_tENS5_IJlSB_lEEESI_SJ_NS4_8TiledMMAINS4_8MMA_AtomIJNS4_4SM904GMMA26MMA_64x128x16_F32F16F16_SSILNSN_5MajorE0ELSP_0ELNSN_7ScaleInE1ELSQ_1EEEEEENS4_6LayoutINS5_IJSC_SB_SB_EEENS5_IJSB_NSA_ILi0EEESV_EEEEENS5_IJNS4_10UnderscoreESY_SY_EEEEENS4_23SM90_TMA_LOAD_MULTICASTENS4_14ComposedLayoutINS4_7SwizzleILi3ELi4ELi3EEENS4_18smem_ptr_flag_bitsILi16EEENST_INS5_IJNSA_ILi8EEENSA_ILi64EEEEEENS5_IJS18_SB_EEEEEEEvNS4_8identityENS4_13SM90_TMA_LOADES1C_vS1D_EENS_8epilogue10collective6detail29Sm90TmaWarpSpecializedAdapterINS1H_15DefaultEpilogueISI_SJ_SJ_NS1G_6thread17LinearCombinationISI_Li1EffLNS1L_9ScaleType4KindE0ELNS_15FloatRoundStyleE2ESI_EENS1_15EpilogueDefaultEEEEEvvEEEEvNT_6ParamsE --------------------------
	.section	.nv.shared._ZN7cutlass13device_kernelINS_4gemm6kernel13GemmUniversalIN4cute5tupleIJiiiiEEENS1_10collective13CollectiveMmaINS1_34MainloopSm90TmaGmmaWarpSpecializedILi3ENS5_IJNS4_1CILi1EEENSA_ILi2EEESB_EEENS1_35KernelTmaWarpSpecializedCooperativeEEENS5_IJNSA_ILi128EEESG_SG_EEENS_6half_tENS5_IJlSB_lEEESI_SJ_NS4_8TiledMMAINS4_8MMA_AtomIJNS4_4SM904GMMA26MMA_64x128x16_F32F16F16_SSILNSN_5MajorE0ELSP_0ELNSN_7ScaleInE1ELSQ_1EEEEEENS4_6LayoutINS5_IJSC_SB_SB_EEENS5_IJSB_NSA_ILi0EEESV_EEEEENS5_IJNS4_10UnderscoreESY_SY_EEEEENS4_23SM90_TMA_LOAD_MULTICASTENS4_14ComposedLayoutINS4_7SwizzleILi3ELi4ELi3EEENS4_18smem_ptr_flag_bitsILi16EEENST_INS5_IJNSA_ILi8EEENSA_ILi64EEEEEENS5_IJS18_SB_EEEEEEEvNS4_8identityENS4_13SM90_TMA_LOADES1C_vS1D_EENS_8epilogue10collective6detail29Sm90TmaWarpSpecializedAdapterINS1H_15DefaultEpilogueISI_SJ_SJ_NS1G_6thread17LinearCombinationISI_Li1EffLNS1L_9ScaleType4KindE0ELNS_15FloatRoundStyleE2ESI_EENS1_15EpilogueDefaultEEEEEvvEEEEvNT_6ParamsE,"aw",@nobits
	.sectionflags	@""
	.align	16
	.zero		1024


//--------------------- .nv.shared.reserved.0     --------------------------
	.section	.nv.shared.reserved.0,"aw",@nobits
	.weak		__nv_reservedSMEM_offset_0_alias
	.size		__nv_reservedSMEM_offset_0_alias, 0, 0
	.other		__nv_reservedSMEM_offset_0_alias,@"STO_CUDA_RESERVED_SHARED STV_DEFAULT"
__nv_reservedSMEM_offset_0_alias:
	.zero		0


//--------------------- .nv.global                --------------------------
	.section	.nv.global,"aw",@nobits
.nv.global:
	.type		_ZN40_INTERNAL_2e576d72_4_k_cu_527caf14_225434cute1_E,@object
	.size		_ZN40_INTERNAL_2e576d72_4_k_cu_527caf14_225434cute1_E,(_ZN40_INTERNAL_2e576d72_4_k_cu_527caf14_225434cuda3std3__45__cpo6cbeginE - _ZN40_INTERNAL_2e576d72_4_k_cu_527caf14_225434cute1_E)
_ZN40_INTERNAL_2e576d72_4_k_cu_527caf14_225434cute1_E:
	.zero		1
	.type		_ZN40_INTERNAL_2e576d72_4_k_cu_527caf14_225434cuda3std3__45__cpo6cbeginE,@object
	.size		_ZN40_INTERNAL_2e576d72_4_k_cu_527caf14_225434cuda3std3__45__cpo6cbeginE,(_ZN40_INTERNAL_2e576d72_4_k_cu_527caf14_225434cuda3std3__48in_placeE - _ZN40_INTERNAL_2e576d72_4_k_cu_527caf14_225434cuda3std3__45__cpo6cbeginE)
_ZN40_INTERNAL_2e576d72_4_k_cu_527caf14_225434cuda3std3__45__cpo6cbeginE:
	.zero		1
	.type		_ZN40_INTERNAL_2e576d72_4_k_cu_527caf14_225434cuda3std3__48in_placeE,@object
	.size		_ZN40_INTERNAL_2e576d72_4_k_cu_527caf14_225434cuda3std3__48in_placeE,(_ZN40_INTERNAL_2e576d72_4_k_cu_527caf14_225434cuda3std6ranges3__45__cpo9iter_moveE - _ZN40_INTERNAL_2e576d72_4_k_cu_527caf14_225434cuda3std3__48in_placeE)
_ZN40_INTERNAL_2e576d72_4_k_cu_527caf14_225434cuda3std3__48in_placeE:
	.zero		1
	.type		_ZN40_INTERNAL_2e576d72_4_k_cu_527caf14_225434cuda3std6ranges3__45__cpo9iter_moveE,@object
	.size		_ZN40_INTERNAL_2e576d72_4_k_cu_527caf14_225434cuda3std6ranges3__45__cpo9iter_moveE,(_ZN40_INTERNAL_2e576d72_4_k_cu_527caf14_225434cuda3std3__45__cpo5beginE - _ZN40_INTERNAL_2e576d72_4_k_cu_527caf14_225434cuda3std6ranges3__45__cpo9iter_moveE)
_ZN40_INTERNAL_2e576d72_4_k_cu_527caf14_225434cuda3std6ranges3__45__cpo9iter_moveE:
	.zero		1
	.type		_ZN40_INTERNAL_2e576d72_4_k_cu_527caf14_225434cuda3std3__45__cpo5beginE,@object
	.size		_ZN40_INTERNAL_2e576d72_4_k_cu_527caf14_225434cuda3std3__45__cpo5beginE,(_ZN40_INTERNAL_2e576d72_4_k_cu_527caf14_225434cuda3std3__442_GLOBAL__N__2e576d72_4_k_cu_527caf14_225436ignoreE - _ZN40_INTERNAL_2e576d72_4_k_cu_527caf14_225434cuda3std3__45__cpo5beginE)
_ZN40_INTERNAL_2e576d72_4_k_cu_527caf14_225434cuda3std3__45__cpo5beginE:
	.zero		1
	.type		_ZN40_INTERNAL_2e576d72_4_k_cu_527caf14_225434cuda3std3__442_GLOBAL__N__2e576d72_4_k_cu_527caf14_225436ignoreE,@object
	.size		_ZN40_INTERNAL_2e576d72_4_k_cu_527caf14_225434cuda3std3__442_GLOBAL__N__2e576d72_4_k_cu_527caf14_225436ignoreE,(_ZN40_INTERNAL_2e576d72_4_k_cu_527caf14_225434cute7productE - _ZN40_INTERNAL_2e576d72_4_k_cu_527caf14_225434cuda3std3__442_GLOBAL__N__2e576d72_4_k_cu_527caf14_225436ignoreE)
_ZN40_INTERNAL_2e576d72_4_k_cu_527caf14_225434cuda3std3__442_GLOBAL__N__2e576d72_4_k_cu_527caf14_225436ignoreE:
	.zero		1
	.type		_ZN40_INTERNAL_2e576d72_4_k_cu_527caf14_225434cute7productE,@object
	.size		_ZN40_INTERNAL_2e576d72_4_k_cu_527caf14_225434cute7productE,(_ZN40_INTERNAL_2e576d72_4_k_cu_527caf14_225434cuda3std3__45__cpo3endE - _ZN40_INTERNAL_2e576d72_4_k_cu_527caf14_225434cute7productE)
_ZN40_INTERNAL_2e576d72_4_k_cu_527caf14_225434cute7productE:
	.zero		1
	.type		_ZN40_INTERNAL_2e576d72_4_k_cu_527caf14_225434cuda3std3__45__cpo3endE,@object
	.size		_ZN40_INTERNAL_2e576d72_4_k_cu_527caf14_225434cuda3std3__45__cpo3endE,(_ZN40_INTERNAL_2e576d72_4_k_cu_527caf14_225434cuda3std3__419piecewise_constructE - _ZN40_INTERNAL_2e576d72_4_k_cu_527caf14_225434cuda3std3__45__cpo3endE)
_ZN40_INTERNAL_2e576d72_4_k_cu_527caf14_225434cuda3std3__45__cpo3endE:
	.zero		1
	.type		_ZN40_INTERNAL_2e576d72_4_k_cu_527caf14_225434cuda3std3__419piecewise_constructE,@object
	.size		_ZN40_INTERNAL_2e576d72_4_k_cu_527caf14_225434cuda3std3__419piecewise_constructE,(_ZN40_INTERNAL_2e576d72_4_k_cu_527caf14_225434cuda3std3__45__cpo4cendE - _ZN40_INTERNAL_2e576d72_4_k_cu_527caf14_225434cuda3std3__419piecewise_constructE)
_ZN40_INTERNAL_2e576d72_4_k_cu_527caf14_225434cuda3std3__419piecewise_constructE:
	.zero		1
	.type		_ZN40_INTERNAL_2e576d72_4_k_cu_527caf14_225434cuda3std3__45__cpo4cendE,@object
	.size		_ZN40_INTERNAL_2e576d72_4_k_cu_527caf14_225434cuda3std3__45__cpo4cendE,(_ZN40_INTERNAL_2e576d72_4_k_cu_527caf14_225434cuda3std6ranges3__45__cpo4swapE - _ZN40_INTERNAL_2e576d72_4_k_cu_527caf14_225434cuda3std3__45__cpo4cendE)
_ZN40_INTERNAL_2e576d72_4_k_cu_527caf14_225434cuda3std3__45__cpo4cendE:
	.zero		1
	.type		_ZN40_INTERNAL_2e576d72_4_k_cu_527caf14_225434cuda3std6ranges3__45__cpo4swapE,@object
	.size		_ZN40_INTERNAL_2e576d72_4_k_cu_527caf14_225434cuda3std6ranges3__45__cpo4swapE,(.L_8 - _ZN40_INTERNAL_2e576d72_4_k_cu_527caf14_225434cuda3std6ranges3__45__cpo4swapE)
_ZN40_INTERNAL_2e576d72_4_k_cu_527caf14_225434cuda3std6ranges3__45__cpo4swapE:
	.zero		1
.L_8:


//--------------------- .nv.constant0._ZN7cutlass13device_kernelINS_4gemm6kernel13GemmUniversalIN4cute5tupleIJiiiiEEENS1_10collective13CollectiveMmaINS1_34MainloopSm90TmaGmmaWarpSpecializedILi3ENS5_IJNS4_1CILi1EEENSA_ILi2EEESB_EEENS1_35KernelTmaWarpSpecializedCooperativeEEENS5_IJNSA_ILi128EEESG_SG_EEENS_6half_tENS5_IJlSB_lEEESI_SJ_NS4_8TiledMMAINS4_8MMA_AtomIJNS4_4SM904GMMA26MMA_64x128x16_F32F16F16_SSILNSN_5MajorE0ELSP_0ELNSN_7ScaleInE1ELSQ_1EEEEEENS4_6LayoutINS5_IJSC_SB_SB_EEENS5_IJSB_NSA_ILi0EEESV_EEEEENS5_IJNS4_10UnderscoreESY_SY_EEEEENS4_23SM90_TMA_LOAD_MULTICASTENS4_14ComposedLayoutINS4_7SwizzleILi3ELi4ELi3EEENS4_18smem_ptr_flag_bitsILi16EEENST_INS5_IJNSA_ILi8EEENSA_ILi64EEEEEENS5_IJS18_SB_EEEEEEEvNS4_8identityENS4_13SM90_TMA_LOADES1C_vS1D_EENS_8epilogue10collective6detail29Sm90TmaWarpSpecializedAdapterINS1H_15DefaultEpilogueISI_SJ_SJ_NS1G_6thread17LinearCombinationISI_Li1EffLNS1L_9ScaleType4KindE0ELNS_15FloatRoundStyleE2ESI_EENS1_15EpilogueDefaultEEEEEvvEEEEvNT_6ParamsE --------------------------
	.section	.nv.constant0._ZN7cutlass13device_kernelINS_4gemm6kernel13GemmUniversalIN4cute5tupleIJiiiiEEENS1_10collective13CollectiveMmaINS1_34MainloopSm90TmaGmmaWarpSpecializedILi3ENS5_IJNS4_1CILi1EEENSA_ILi2EEESB_EEENS1_35KernelTmaWarpSpecializedCooperativeEEENS5_IJNSA_ILi128EEESG_SG_EEENS_6half_tENS5_IJlSB_lEEESI_SJ_NS4_8TiledMMAINS4_8MMA_AtomIJNS4_4SM904GMMA26MMA_64x128x16_F32F16F16_SSILNSN_5MajorE0ELSP_0ELNSN_7ScaleInE1ELSQ_1EEEEEENS4_6LayoutINS5_IJSC_SB_SB_EEENS5_IJSB_NSA_ILi0EEESV_EEEEENS5_IJNS4_10UnderscoreESY_SY_EEEEENS4_23SM90_TMA_LOAD_MULTICASTENS4_14ComposedLayoutINS4_7SwizzleILi3ELi4ELi3EEENS4_18smem_ptr_flag_bitsILi16EEENST_INS5_IJNSA_ILi8EEENSA_ILi64EEEEEENS5_IJS18_SB_EEEEEEEvNS4_8identityENS4_13SM90_TMA_LOADES1C_vS1D_EENS_8epilogue10collective6detail29Sm90TmaWarpSpecializedAdapterINS1H_15DefaultEpilogueISI_SJ_SJ_NS1G_6thread17LinearCombinationISI_Li1EffLNS1L_9ScaleType4KindE0ELNS_15FloatRoundStyleE2ESI_EENS1_15EpilogueDefaultEEEEEvvEEEEvNT_6ParamsE,"a",@progbits
	.sectionflags	@""
	.align	4
.nv.constant0._ZN7cutlass13device_kernelINS_4gemm6kernel13GemmUniversalIN4cute5tupleIJiiiiEEENS1_10collective13CollectiveMmaINS1_34MainloopSm90TmaGmmaWarpSpecializedILi3ENS5_IJNS4_1CILi1EEENSA_ILi2EEESB_EEENS1_35KernelTmaWarpSpecializedCooperativeEEENS5_IJNSA_ILi128EEESG_SG_EEENS_6half_tENS5_IJlSB_lEEESI_SJ_NS4_8TiledMMAINS4_8MMA_AtomIJNS4_4SM904GMMA26MMA_64x128x16_F32F16F16_SSILNSN_5MajorE0ELSP_0ELNSN_7ScaleInE1ELSQ_1EEEEEENS4_6LayoutINS5_IJSC_SB_SB_EEENS5_IJSB_NSA_ILi0EEESV_EEEEENS5_IJNS4_10UnderscoreESY_SY_EEEEENS4_23SM90_TMA_LOAD_MULTICASTENS4_14ComposedLayoutINS4_7SwizzleILi3ELi4ELi3EEENS4_18smem_ptr_flag_bitsILi16EEENST_INS5_IJNSA_ILi8EEENSA_ILi64EEEEEENS5_IJS18_SB_EEEEEEEvNS4_8identityENS4_13SM90_TMA_LOADES1C_vS1D_EENS_8epilogue10collective6detail29Sm90TmaWarpSpecializedAdapterINS1H_15DefaultEpilogueISI_SJ_SJ_NS1G_6thread17LinearCombinationISI_Li1EffLNS1L_9ScaleType4KindE0ELNS_15FloatRoundStyleE2ESI_EENS1_15EpilogueDefaultEEEEEvvEEEEvNT_6ParamsE:
	.zero		1664


//--------------------- SYMBOLS --------------------------

	.type		.nv.reservedSmem.offset0,@object
	.size		.nv.reservedSmem.offset0,0x4
	.type		__assertfail,@function
